// auto-generated by cutlass_sweep.conv — config: {"arch": "sm_100", "cluster_m": 1, "cluster_n": 1, "conv_kind": "wgrad", "dtype": "bf16", "ndim": 2, "tile_k": 32, "tile_m": 64, "tile_n": 128}
#include "cutlass/cutlass.h"
#include "cute/tensor.hpp"
#include "cutlass/kernel_hardware_info.hpp"
#include "cutlass/conv/convolution.h"
#include "cutlass/conv/dispatch_policy.hpp"
#include "cutlass/conv/collective/collective_builder.hpp"
#include "cutlass/conv/kernel/conv_universal.hpp"
#include "cutlass/conv/device/conv_universal_adapter.hpp"
#include "cutlass/epilogue/collective/collective_builder.hpp"

using namespace cute;
using Elem = cutlass::bfloat16_t;
using Acc  = float;
using LayoutAB = cutlass::layout::TensorNHWC;
using LayoutC  = cutlass::layout::TensorKCSR;
constexpr auto ConvOp = cutlass::conv::Operator::kWgrad;
using TileShape    = Shape<_64, Shape<_128>, Shape<_32>>;
using ClusterShape = Shape<_1, _1, _1>;

using CollectiveEpilogue = typename cutlass::epilogue::collective::CollectiveBuilder<
    cutlass::arch::Sm100, cutlass::arch::OpClassTensorOp,
    TileShape, ClusterShape,
    cutlass::epilogue::collective::EpilogueTileAuto,
    Acc, Acc,
    Elem, LayoutC, 128 / cutlass::sizeof_bits<Elem>::value,
    Elem, LayoutC, 128 / cutlass::sizeof_bits<Elem>::value,
    cutlass::epilogue::collective::EpilogueScheduleAuto
  >::CollectiveOp;

using CollectiveMainloop = typename cutlass::conv::collective::CollectiveBuilder<
    cutlass::arch::Sm100, cutlass::arch::OpClassTensorOp, ConvOp,
    Elem, LayoutAB, 128 / cutlass::sizeof_bits<Elem>::value,
    Elem, LayoutAB, 128 / cutlass::sizeof_bits<Elem>::value,
    Acc,
    TileShape, ClusterShape,
    cutlass::conv::collective::StageCountAutoCarveout<
        static_cast<int>(sizeof(typename CollectiveEpilogue::SharedStorage))>,
    cutlass::conv::collective::KernelScheduleAuto
  >::CollectiveOp;

using ProblemShape = cutlass::conv::ConvProblemShape<
    ConvOp, CollectiveMainloop::DispatchPolicy::NumSpatialDimensions>;
using ConvKernel = cutlass::conv::kernel::ConvUniversal<
    ProblemShape, CollectiveMainloop, CollectiveEpilogue>;
using Conv = cutlass::conv::device::ConvUniversalAdapter<ConvKernel>;

auto* _anchor = &cutlass::device_kernel<ConvKernel>;


// ===== COMPILED SASS (sm_100a) =====

	.target	sm_100a

	.elftype	@"ET_EXEC"


//--------------------- .note.nv.tkinfo           --------------------------
	.section	.note.nv.tkinfo,"",@"SHT_NOTE"
	.sectionflags	@"SHF_NOTE_NV_TKINFO"
	.tkinfo
        /*0018*/ 	.word	0x00000002
        /*0030*/ 	.string	""
        /*0030*/ 	.string	"ptxas"
        /*0030*/ 	.string	"Cuda compilation tools, release 13.0, V13.0.88"
        /*0030*/ 	.string	"Build cuda_13.0.r13.0/compiler.36424714_0"
        /*0030*/ 	.string	"-arch sm_100a -m 64 "



//--------------------- .note.nv.cuinfo           --------------------------
	.section	.note.nv.cuinfo,"",@"SHT_NOTE"
	.sectionflags	@"SHF_NOTE_NV_CUINFO"
        /*0018*/ 	.short	0x0002
        /*001a*/ 	.short	0x0064
        /*001c*/ 	.short	0x0082
	.zero		2


//--------------------- .nv.info                  --------------------------
	.section	.nv.info,"",@"SHT_CUDA_INFO"
	.align	4


	//----- nvinfo : EIATTR_REGCOUNT
	.align		4
        /*0000*/ 	.byte	0x04, 0x2f
        /*0002*/ 	.short	(.L_19 - .L_18)
	.align		4
.L_18:
        /*0004*/ 	.word	index@(_ZN7cutlass13device_kernelINS_4conv6kernel13ConvUniversalINS1_16ConvProblemShapeILNS1_8OperatorE2ELi2EEENS1_10collective14CollectiveConvINS1_47MainloopSm100TmaUmmaWarpSpecializedImplicitGemmILS5_2ELi17ELi2ELi1ELi2EN4cute5tupleIJNSA_1CILi1EEESD_SD_EEEEENSB_IJNSC_ILi64EEENSB_IJNSC_ILi128EEEEEENSB_IJNSC_ILi32EEEEEEEEENS_10bfloat16_tESM_NSA_8TiledMMAINSA_8MMA_AtomIJNSA_20SM100_MMA_F16BF16_SSISM_SM_fLi64ELi128ELNSA_4UMMA5MajorE1ELSR_1ELNSQ_7ScaleInE0ELSS_0EEEEEENSA_6LayoutISE_NSB_IJNSC_ILi0EEESW_SW_EEEEENSB_IJNSA_10UnderscoreESZ_SZ_EEEEENS7_6detail27Sm100ImplicitGemmTileTraitsINSA_13SM90_TMA_LOADENSA_14ComposedLayoutINSA_7SwizzleILi3ELi4ELi3EEENSA_18smem_ptr_flag_bitsILi16EEENSV_INSB_IJSG_NSC_ILi8EEEEEENSB_IJSD_SG_EEEEEEEvEENS13_INSA_20SM90_TMA_LOAD_IM2COLES1E_vEEEENS_8epilogue10collective18CollectiveEpilogueINS1J_23Sm100TmaWarpSpecializedILi4ELi2ELi16ELb1ELb0EEEJSL_NSB_IJNSV_ISG_SD_EENSV_ISJ_SD_EEEEESM_NSB_IJlNSB_IJSD_llEEESW_EEESM_S1S_NS1J_6fusion15FusionCallbacksIS1N_NS1T_17LinearCombinationISM_fSM_fLNS_15FloatRoundStyleE2EEESL_S1Q_JEEENSA_5SM1004TMEM4LOAD26SM100_TMEM_LOAD_16dp256b4xES14_NS15_INS16_ILi2ELi4ELi3EEES19_NSV_INSB_IJS1A_SJ_EEENSB_IJSJ_SD_EEEEEEENSA_17SM75_U32x4_LDSM_NENSA_14SM90_TMA_STOREES27_NSA_17SM90_U32x4_STSM_NENSA_39AutoVectorizingCopyWithAssumedAlignmentILi128EEEEEEvvEEEEvNT_6ParamsE)
        /*0008*/ 	.word	0x0000004b


	//----- nvinfo : EIATTR_FRAME_SIZE
	.align		4
.L_19:
        /*000c*/ 	.byte	0x04, 0x11
        /*000e*/ 	.short	(.L_21 - .L_20)
	.align		4
.L_20:
        /*0010*/ 	.word	index@($__internal_2_$__cuda_sm10x_tcgen05_guardrail_trap_unallocated_columns_being_dealloced)
        /*0014*/ 	.word	0x00000008


	//----- nvinfo : EIATTR_FRAME_SIZE
	.align		4
.L_21:
        /*0018*/ 	.byte	0x04, 0x11
        /*001a*/ 	.short	(.L_23 - .L_22)
	.align		4
.L_22:
        /*001c*/ 	.word	index@($__internal_1_$__cuda_sm10x_tcgen05_guardrail_trap_phase_invalid_during_alloc)
        /*0020*/ 	.word	0x00000008


	//----- nvinfo : EIATTR_FRAME_SIZE
	.align		4
.L_23:
        /*0024*/ 	.byte	0x04, 0x11
        /*0026*/ 	.short	(.L_25 - .L_24)
	.align		4
.L_24:
        /*0028*/ 	.word	index@($__internal_0_$__cuda_sm10x_tcgen05_guardrail_trap_col_being_dealloced_not_returned_by_alloc)
        /*002c*/ 	.word	0x00000008


	//----- nvinfo : EIATTR_FRAME_SIZE
	.align		4
.L_25:
        /*0030*/ 	.byte	0x04, 0x11
        /*0032*/ 	.short	(.L_27 - .L_26)
	.align		4
.L_26:
        /*0034*/ 	.word	index@(_ZN7cutlass13device_kernelINS_4conv6kernel13ConvUniversalINS1_16ConvProblemShapeILNS1_8OperatorE2ELi2EEENS1_10collective14CollectiveConvINS1_47MainloopSm100TmaUmmaWarpSpecializedImplicitGemmILS5_2ELi17ELi2ELi1ELi2EN4cute5tupleIJNSA_1CILi1EEESD_SD_EEEEENSB_IJNSC_ILi64EEENSB_IJNSC_ILi128EEEEEENSB_IJNSC_ILi32EEEEEEEEENS_10bfloat16_tESM_NSA_8TiledMMAINSA_8MMA_AtomIJNSA_20SM100_MMA_F16BF16_SSISM_SM_fLi64ELi128ELNSA_4UMMA5MajorE1ELSR_1ELNSQ_7ScaleInE0ELSS_0EEEEEENSA_6LayoutISE_NSB_IJNSC_ILi0EEESW_SW_EEEEENSB_IJNSA_10UnderscoreESZ_SZ_EEEEENS7_6detail27Sm100ImplicitGemmTileTraitsINSA_13SM90_TMA_LOADENSA_14ComposedLayoutINSA_7SwizzleILi3ELi4ELi3EEENSA_18smem_ptr_flag_bitsILi16EEENSV_INSB_IJSG_NSC_ILi8EEEEEENSB_IJSD_SG_EEEEEEEvEENS13_INSA_20SM90_TMA_LOAD_IM2COLES1E_vEEEENS_8epilogue10collective18CollectiveEpilogueINS1J_23Sm100TmaWarpSpecializedILi4ELi2ELi16ELb1ELb0EEEJSL_NSB_IJNSV_ISG_SD_EENSV_ISJ_SD_EEEEESM_NSB_IJlNSB_IJSD_llEEESW_EEESM_S1S_NS1J_6fusion15FusionCallbacksIS1N_NS1T_17LinearCombinationISM_fSM_fLNS_15FloatRoundStyleE2EEESL_S1Q_JEEENSA_5SM1004TMEM4LOAD26SM100_TMEM_LOAD_16dp256b4xES14_NS15_INS16_ILi2ELi4ELi3EEES19_NSV_INSB_IJS1A_SJ_EEENSB_IJSJ_SD_EEEEEEENSA_17SM75_U32x4_LDSM_NENSA_14SM90_TMA_STOREES27_NSA_17SM90_U32x4_STSM_NENSA_39AutoVectorizingCopyWithAssumedAlignmentILi128EEEEEEvvEEEEvNT_6ParamsE)
        /*0038*/ 	.word	0x00000008


	//----- nvinfo : EIATTR_MIN_STACK_SIZE
	.align		4
.L_27:
        /*003c*/ 	.byte	0x04, 0x12
        /*003e*/ 	.short	(.L_29 - .L_28)
	.align		4
.L_28:
        /*0040*/ 	.word	index@(_ZN7cutlass13device_kernelINS_4conv6kernel13ConvUniversalINS1_16ConvProblemShapeILNS1_8OperatorE2ELi2EEENS1_10collective14CollectiveConvINS1_47MainloopSm100TmaUmmaWarpSpecializedImplicitGemmILS5_2ELi17ELi2ELi1ELi2EN4cute5tupleIJNSA_1CILi1EEESD_SD_EEEEENSB_IJNSC_ILi64EEENSB_IJNSC_ILi128EEEEEENSB_IJNSC_ILi32EEEEEEEEENS_10bfloat16_tESM_NSA_8TiledMMAINSA_8MMA_AtomIJNSA_20SM100_MMA_F16BF16_SSISM_SM_fLi64ELi128ELNSA_4UMMA5MajorE1ELSR_1ELNSQ_7ScaleInE0ELSS_0EEEEEENSA_6LayoutISE_NSB_IJNSC_ILi0EEESW_SW_EEEEENSB_IJNSA_10UnderscoreESZ_SZ_EEEEENS7_6detail27Sm100ImplicitGemmTileTraitsINSA_13SM90_TMA_LOADENSA_14ComposedLayoutINSA_7SwizzleILi3ELi4ELi3EEENSA_18smem_ptr_flag_bitsILi16EEENSV_INSB_IJSG_NSC_ILi8EEEEEENSB_IJSD_SG_EEEEEEEvEENS13_INSA_20SM90_TMA_LOAD_IM2COLES1E_vEEEENS_8epilogue10collective18CollectiveEpilogueINS1J_23Sm100TmaWarpSpecializedILi4ELi2ELi16ELb1ELb0EEEJSL_NSB_IJNSV_ISG_SD_EENSV_ISJ_SD_EEEEESM_NSB_IJlNSB_IJSD_llEEESW_EEESM_S1S_NS1J_6fusion15FusionCallbacksIS1N_NS1T_17LinearCombinationISM_fSM_fLNS_15FloatRoundStyleE2EEESL_S1Q_JEEENSA_5SM1004TMEM4LOAD26SM100_TMEM_LOAD_16dp256b4xES14_NS15_INS16_ILi2ELi4ELi3EEES19_NSV_INSB_IJS1A_SJ_EEENSB_IJSJ_SD_EEEEEEENSA_17SM75_U32x4_LDSM_NENSA_14SM90_TMA_STOREES27_NSA_17SM90_U32x4_STSM_NENSA_39AutoVectorizingCopyWithAssumedAlignmentILi128EEEEEEvvEEEEvNT_6ParamsE)
        /*0044*/ 	.word	0x00000008
.L_29:


//--------------------- .nv.compat                --------------------------
	.section	.nv.compat,"",@"SHT_CUDA_COMPAT_INFO"
	.align	4
        /*0000*/ 	.byte	0x02, 0x09, 0x01, 0x00, 0x02, 0x02, 0x02, 0x00, 0x02, 0x05, 0x05, 0x00, 0x03, 0x07, 0x01, 0x01
        /*0010*/ 	.byte	0x02, 0x03, 0x01, 0x00, 0x02, 0x06, 0x01, 0x00, 0x04, 0x0b, 0x08, 0x00, 0x09, 0x00, 0x00, 0x00
        /*0020*/ 	.byte	0x00, 0x00, 0x00, 0x00


//--------------------- .nv.info._ZN7cutlass13device_kernelINS_4conv6kernel13ConvUniversalINS1_16ConvProblemShapeILNS1_8OperatorE2ELi2EEENS1_10collective14CollectiveConvINS1_47MainloopSm100TmaUmmaWarpSpecializedImplicitGemmILS5_2ELi17ELi2ELi1ELi2EN4cute5tupleIJNSA_1CILi1EEESD_SD_EEEEENSB_IJNSC_ILi64EEENSB_IJNSC_ILi128EEEEEENSB_IJNSC_ILi32EEEEEEEEENS_10bfloat16_tESM_NSA_8TiledMMAINSA_8MMA_AtomIJNSA_20SM100_MMA_F16BF16_SSISM_SM_fLi64ELi128ELNSA_4UMMA5MajorE1ELSR_1ELNSQ_7ScaleInE0ELSS_0EEEEEENSA_6LayoutISE_NSB_IJNSC_ILi0EEESW_SW_EEEEENSB_IJNSA_10UnderscoreESZ_SZ_EEEEENS7_6detail27Sm100ImplicitGemmTileTraitsINSA_13SM90_TMA_LOADENSA_14ComposedLayoutINSA_7SwizzleILi3ELi4ELi3EEENSA_18smem_ptr_flag_bitsILi16EEENSV_INSB_IJSG_NSC_ILi8EEEEEENSB_IJSD_SG_EEEEEEEvEENS13_INSA_20SM90_TMA_LOAD_IM2COLES1E_vEEEENS_8epilogue10collective18CollectiveEpilogueINS1J_23Sm100TmaWarpSpecializedILi4ELi2ELi16ELb1ELb0EEEJSL_NSB_IJNSV_ISG_SD_EENSV_ISJ_SD_EEEEESM_NSB_IJlNSB_IJSD_llEEESW_EEESM_S1S_NS1J_6fusion15FusionCallbacksIS1N_NS1T_17LinearCombinationISM_fSM_fLNS_15FloatRoundStyleE2EEESL_S1Q_JEEENSA_5SM1004TMEM4LOAD26SM100_TMEM_LOAD_16dp256b4xES14_NS15_INS16_ILi2ELi4ELi3EEES19_NSV_INSB_IJS1A_SJ_EEENSB_IJSJ_SD_EEEEEEENSA_17SM75_U32x4_LDSM_NENSA_14SM90_TMA_STOREES27_NSA_17SM90_U32x4_STSM_NENSA_39AutoVectorizingCopyWithAssumedAlignmentILi128EEEEEEvvEEEEvNT_6ParamsE --------------------------
	.section	.nv.info._ZN7cutlass13device_kernelINS_4conv6kernel13ConvUniversalINS1_16ConvProblemShapeILNS1_8OperatorE2ELi2EEENS1_10collective14CollectiveConvINS1_47MainloopSm100TmaUmmaWarpSpecializedImplicitGemmILS5_2ELi17ELi2ELi1ELi2EN4cute5tupleIJNSA_1CILi1EEESD_SD_EEEEENSB_IJNSC_ILi64EEENSB_IJNSC_ILi128EEEEEENSB_IJNSC_ILi32EEEEEEEEENS_10bfloat16_tESM_NSA_8TiledMMAINSA_8MMA_AtomIJNSA_20SM100_MMA_F16BF16_SSISM_SM_fLi64ELi128ELNSA_4UMMA5MajorE1ELSR_1ELNSQ_7ScaleInE0ELSS_0EEEEEENSA_6LayoutISE_NSB_IJNSC_ILi0EEESW_SW_EEEEENSB_IJNSA_10UnderscoreESZ_SZ_EEEEENS7_6detail27Sm100ImplicitGemmTileTraitsINSA_13SM90_TMA_LOADENSA_14ComposedLayoutINSA_7SwizzleILi3ELi4ELi3EEENSA_18smem_ptr_flag_bitsILi16EEENSV_INSB_IJSG_NSC_ILi8EEEEEENSB_IJSD_SG_EEEEEEEvEENS13_INSA_20SM90_TMA_LOAD_IM2COLES1E_vEEEENS_8epilogue10collective18CollectiveEpilogueINS1J_23Sm100TmaWarpSpecializedILi4ELi2ELi16ELb1ELb0EEEJSL_NSB_IJNSV_ISG_SD_EENSV_ISJ_SD_EEEEESM_NSB_IJlNSB_IJSD_llEEESW_EEESM_S1S_NS1J_6fusion15FusionCallbacksIS1N_NS1T_17LinearCombinationISM_fSM_fLNS_15FloatRoundStyleE2EEESL_S1Q_JEEENSA_5SM1004TMEM4LOAD26SM100_TMEM_LOAD_16dp256b4xES14_NS15_INS16_ILi2ELi4ELi3EEES19_NSV_INSB_IJS1A_SJ_EEENSB_IJSJ_SD_EEEEEEENSA_17SM75_U32x4_LDSM_NENSA_14SM90_TMA_STOREES27_NSA_17SM90_U32x4_STSM_NENSA_39AutoVectorizingCopyWithAssumedAlignmentILi128EEEEEEvvEEEEvNT_6ParamsE,"",@"SHT_CUDA_INFO"
	.sectionflags	@""
	.align	4


	//----- nvinfo : EIATTR_CUDA_API_VERSION
	.align		4
        /*0000*/ 	.byte	0x04, 0x37
        /*0002*/ 	.short	(.L_31 - .L_30)
.L_30:
        /*0004*/ 	.word	0x00000082


	//----- nvinfo : EIATTR_KPARAM_INFO
	.align		4
.L_31:
        /*0008*/ 	.byte	0x04, 0x17
        /*000a*/ 	.short	(.L_33 - .L_32)
.L_32:
        /*000c*/ 	.word	0x00000000
        /*0010*/ 	.short	0x0000
        /*0012*/ 	.short	0x0000
        /*0014*/ 	.byte	0x00, 0xf0, 0x01, 0x20


	//----- nvinfo : EIATTR_AT_ENTRY_FRAGMENTS
	.align		4
.L_33:
        /*0018*/ 	.byte	0x04, 0x4f
        /*001a*/ 	.short	(.L_35 - .L_34)


	//   ....[0]....
.L_34:
        /*001c*/ 	.word	0x00000006


	//----- nvinfo : EIATTR_RESERVED_SMEM_USED
	.align		4
.L_35:
        /*0020*/ 	.byte	0x01, 0x41
	.zero		2


	//----- nvinfo : EIATTR_SPARSE_MMA_MASK
	.align		4
        /*0024*/ 	.byte	0x03, 0x50
        /*0026*/ 	.short	0x0000


	//----- nvinfo : EIATTR_TCGEN05_1CTA_USED
	.align		4
        /*0028*/ 	.byte	0x01, 0x51
	.zero		2


	//----- nvinfo : EIATTR_MAXREG_COUNT
	.align		4
        /*002c*/ 	.byte	0x03, 0x1b
        /*002e*/ 	.short	0x00ff


	//----- nvinfo : EIATTR_NUM_BARRIERS
	.align		4
        /*0030*/ 	.byte	0x02, 0x4c
        /*0032*/ 	.byte	0x07
	.zero		1


	//----- nvinfo : EIATTR_EXTERNS
	.align		4
        /*0034*/ 	.byte	0x04, 0x0f
        /*0036*/ 	.short	(.L_37 - .L_36)


	//   ....[0]....
	.align		4
.L_36:
        /*0038*/ 	.word	index@(__assertfail)


	//----- nvinfo : EIATTR_MERCURY_ISA_VERSION
	.align		4
.L_37:
        /*003c*/ 	.byte	0x03, 0x5f
        /*003e*/ 	.short	0x0101


	//----- nvinfo : EIATTR_INT_WARP_WIDE_INSTR_OFFSETS
	.align		4
        /*0040*/ 	.byte	0x04, 0x31
        /*0042*/ 	.short	(.L_39 - .L_38)


	//   ....[0]....
.L_38:
        /*0044*/ 	.word	0x00004590


	//   ....[1]....
        /*0048*/ 	.word	0x000045b0


	//   ....[2]....
        /*004c*/ 	.word	0x000045e0


	//   ....[3]....
        /*0050*/ 	.word	0x00005610


	//   ....[4]....
        /*0054*/ 	.word	0x00005670


	//   ....[5]....
        /*0058*/ 	.word	0x00005750


	//   ....[6]....
        /*005c*/ 	.word	0x000057d0


	//   ....[7]....
        /*0060*/ 	.word	0x000058d0


	//   ....[8]....
        /*0064*/ 	.word	0x00005950


	//   ....[9]....
        /*0068*/ 	.word	0x00005a80


	//   ....[10]....
        /*006c*/ 	.word	0x00005b30


	//----- nvinfo : EIATTR_COOP_GROUP_MASK_REGIDS
	.align		4
.L_39:
        /*0070*/ 	.byte	0x04, 0x29
        /*0072*/ 	.short	(.L_41 - .L_40)


	//   ....[0]....
.L_40:
        /*0074*/ 	.word	0xffffffff


	//   ....[1]....
        /*0078*/ 	.word	0xffffffff


	//   ....[2]....
        /*007c*/ 	.word	0xffffffff


	//   ....[3]....
        /*0080*/ 	.word	0xffffffff


	//   ....[4]....
        /*0084*/ 	.word	0xffffffff


	//   ....[5]....
        /*0088*/ 	.word	0xffffffff


	//   ....[6]....
        /*008c*/ 	.word	0xffffffff


	//   ....[7]....
        /*0090*/ 	.word	0xffffffff


	//   ....[8]....
        /*0094*/ 	.word	0xffffffff


	//   ....[9]....
        /*0098*/ 	.word	0xffffffff


	//   ....[10]....
        /*009c*/ 	.word	0xffffffff


	//   ....[11]....
        /*00a0*/ 	.word	0xffffffff


	//----- nvinfo : EIATTR_COOP_GROUP_INSTR_OFFSETS
	.align		4
.L_41:
        /*00a4*/ 	.byte	0x04, 0x28
        /*00a6*/ 	.short	(.L_43 - .L_42)


	//   ....[0]....
.L_42:
        /*00a8*/ 	.word	0x00000090


	//   ....[1]....
        /*00ac*/ 	.word	0x00000500


	//   ....[2]....
        /*00b0*/ 	.word	0x00000840


	//   ....[3]....
        /*00b4*/ 	.word	0x000009e0


	//   ....[4]....
        /*00b8*/ 	.word	0x00000ae0


	//   ....[5]....
        /*00bc*/ 	.word	0x00000c30


	//   ....[6]....
        /*00c0*/ 	.word	0x00002580


	//   ....[7]....
        /*00c4*/ 	.word	0x000039f0


	//   ....[8]....
        /*00c8*/ 	.word	0x00003c00


	//   ....[9]....
        /*00cc*/ 	.word	0x00003c30


	//   ....[10]....
        /*00d0*/ 	.word	0x00004470


	//   ....[11]....
        /*00d4*/ 	.word	0x000046b0


	//----- nvinfo : EIATTR_VRC_CTA_INIT_COUNT
	.align		4
.L_43:
        /*00d8*/ 	.byte	0x02, 0x4a
        /*00da*/ 	.byte	0x80
	.zero		1


	//----- nvinfo : EIATTR_SYSCALL_OFFSETS
	.align		4
        /*00dc*/ 	.byte	0x04, 0x46
        /*00de*/ 	.short	(.L_45 - .L_44)


	//   ....[0]....
.L_44:
        /*00e0*/ 	.word	0x00006bc0


	//   ....[1]....
        /*00e4*/ 	.word	0x00006cb0


	//   ....[2]....
        /*00e8*/ 	.word	0x000073e0


	//   ....[3]....
        /*00ec*/ 	.word	0x00007ca0


	//   ....[4]....
        /*00f0*/ 	.word	0x00008510


	//   ....[5]....
        /*00f4*/ 	.word	0x00008d60


	//----- nvinfo : EIATTR_MBARRIER_INSTR_OFFSETS
	.align		4
.L_45:
        /*00f8*/ 	.byte	0x04, 0x39
        /*00fa*/ 	.short	(.L_47 - .L_46)


	//   ....[0]....
.L_46:
        /*00fc*/ 	.word	0x00000600
        /*0100*/ 	.word	0x000000ff
        /*0104*/ 	.word	0x00000000
        /*0108*/ 	.short	0x0100
        /*010a*/ 	.byte	0x04
	.zero		1


	//   ....[1]....
        /*010c*/ 	.word	0x00000610
        /*0110*/ 	.word	0x000000ff
        /*0114*/ 	.word	0x00000088
        /*0118*/ 	.short	0x0100
        /*011a*/ 	.byte	0x04
	.zero		1


	//   ....[2]....
        /*011c*/ 	.word	0x00000620
        /*0120*/ 	.word	0x000000ff
        /*0124*/ 	.word	0x00000008
        /*0128*/ 	.short	0x0100
        /*012a*/ 	.byte	0x04
	.zero		1


	//   ....[3]....
        /*012c*/ 	.word	0x00000630
        /*0130*/ 	.word	0x000000ff
        /*0134*/ 	.word	0x00000090
        /*0138*/ 	.short	0x0100
        /*013a*/ 	.byte	0x04
	.zero		1


	//   ....[4]....
        /*013c*/ 	.word	0x00000640
        /*0140*/ 	.word	0x000000ff
        /*0144*/ 	.word	0x00000010
        /*0148*/ 	.short	0x0100
        /*014a*/ 	.byte	0x04
	.zero		1


	//   ....[5]....
        /*014c*/ 	.word	0x00000650
        /*0150*/ 	.word	0x000000ff
        /*0154*/ 	.word	0x00000098
        /*0158*/ 	.short	0x0100
        /*015a*/ 	.byte	0x04
	.zero		1


	//   ....[6]....
        /*015c*/ 	.word	0x00000660
        /*0160*/ 	.word	0x000000ff
        /*0164*/ 	.word	0x00000018
        /*0168*/ 	.short	0x0100
        /*016a*/ 	.byte	0x04
	.zero		1


	//   ....[7]....
        /*016c*/ 	.word	0x00000670
        /*0170*/ 	.word	0x000000ff
        /*0174*/ 	.word	0x000000a0
        /*0178*/ 	.short	0x0100
        /*017a*/ 	.byte	0x04
	.zero		1


	//   ....[8]....
        /*017c*/ 	.word	0x00000680
        /*0180*/ 	.word	0x000000ff
        /*0184*/ 	.word	0x00000020
        /*0188*/ 	.short	0x0100
        /*018a*/ 	.byte	0x04
	.zero		1


	//   ....[9]....
        /*018c*/ 	.word	0x00000690
        /*0190*/ 	.word	0x000000ff
        /*0194*/ 	.word	0x000000a8
        /*0198*/ 	.short	0x0100
        /*019a*/ 	.byte	0x04
	.zero		1


	//   ....[10]....
        /*019c*/ 	.word	0x000006a0
        /*01a0*/ 	.word	0x000000ff
        /*01a4*/ 	.word	0x00000028
        /*01a8*/ 	.short	0x0100
        /*01aa*/ 	.byte	0x04
	.zero		1


	//   ....[11]....
        /*01ac*/ 	.word	0x000006b0
        /*01b0*/ 	.word	0x000000ff
        /*01b4*/ 	.word	0x000000b0
        /*01b8*/ 	.short	0x0100
        /*01ba*/ 	.byte	0x04
	.zero		1


	//   ....[12]....
        /*01bc*/ 	.word	0x000006c0
        /*01c0*/ 	.word	0x000000ff
        /*01c4*/ 	.word	0x00000030
        /*01c8*/ 	.short	0x0100
        /*01ca*/ 	.byte	0x04
	.zero		1


	//   ....[13]....
        /*01cc*/ 	.word	0x000006d0
        /*01d0*/ 	.word	0x000000ff
        /*01d4*/ 	.word	0x000000b8
        /*01d8*/ 	.short	0x0100
        /*01da*/ 	.byte	0x04
	.zero		1


	//   ....[14]....
        /*01dc*/ 	.word	0x000006e0
        /*01e0*/ 	.word	0x000000ff
        /*01e4*/ 	.word	0x00000038
        /*01e8*/ 	.short	0x0100
        /*01ea*/ 	.byte	0x04
	.zero		1


	//   ....[15]....
        /*01ec*/ 	.word	0x000006f0
        /*01f0*/ 	.word	0x000000ff
        /*01f4*/ 	.word	0x000000c0
        /*01f8*/ 	.short	0x0100
        /*01fa*/ 	.byte	0x04
	.zero		1


	//   ....[16]....
        /*01fc*/ 	.word	0x00000700
        /*0200*/ 	.word	0x000000ff
        /*0204*/ 	.word	0x00000040
        /*0208*/ 	.short	0x0100
        /*020a*/ 	.byte	0x04
	.zero		1


	//   ....[17]....
        /*020c*/ 	.word	0x00000710
        /*0210*/ 	.word	0x000000ff
        /*0214*/ 	.word	0x000000c8
        /*0218*/ 	.short	0x0100
        /*021a*/ 	.byte	0x04
	.zero		1


	//   ....[18]....
        /*021c*/ 	.word	0x00000720
        /*0220*/ 	.word	0x000000ff
        /*0224*/ 	.word	0x00000048
        /*0228*/ 	.short	0x0100
        /*022a*/ 	.byte	0x04
	.zero		1


	//   ....[19]....
        /*022c*/ 	.word	0x00000730
        /*0230*/ 	.word	0x000000ff
        /*0234*/ 	.word	0x000000d0
        /*0238*/ 	.short	0x0100
        /*023a*/ 	.byte	0x04
	.zero		1


	//   ....[20]....
        /*023c*/ 	.word	0x00000740
        /*0240*/ 	.word	0x000000ff
        /*0244*/ 	.word	0x00000050
        /*0248*/ 	.short	0x0100
        /*024a*/ 	.byte	0x04
	.zero		1


	//   ....[21]....
        /*024c*/ 	.word	0x00000750
        /*0250*/ 	.word	0x000000ff
        /*0254*/ 	.word	0x000000d8
        /*0258*/ 	.short	0x0100
        /*025a*/ 	.byte	0x04
	.zero		1


	//   ....[22]....
        /*025c*/ 	.word	0x00000760
        /*0260*/ 	.word	0x000000ff
        /*0264*/ 	.word	0x00000058
        /*0268*/ 	.short	0x0100
        /*026a*/ 	.byte	0x04
	.zero		1


	//   ....[23]....
        /*026c*/ 	.word	0x00000770
        /*0270*/ 	.word	0x000000ff
        /*0274*/ 	.word	0x000000e0
        /*0278*/ 	.short	0x0100
        /*027a*/ 	.byte	0x04
	.zero		1


	//   ....[24]....
        /*027c*/ 	.word	0x00000780
        /*0280*/ 	.word	0x000000ff
        /*0284*/ 	.word	0x00000060
        /*0288*/ 	.short	0x0100
        /*028a*/ 	.byte	0x04
	.zero		1


	//   ....[25]....
        /*028c*/ 	.word	0x00000790
        /*0290*/ 	.word	0x000000ff
        /*0294*/ 	.word	0x000000e8
        /*0298*/ 	.short	0x0100
        /*029a*/ 	.byte	0x04
	.zero		1


	//   ....[26]....
        /*029c*/ 	.word	0x000007a0
        /*02a0*/ 	.word	0x000000ff
        /*02a4*/ 	.word	0x00000068
        /*02a8*/ 	.short	0x0100
        /*02aa*/ 	.byte	0x04
	.zero		1


	//   ....[27]....
        /*02ac*/ 	.word	0x000007b0
        /*02b0*/ 	.word	0x000000ff
        /*02b4*/ 	.word	0x000000f0
        /*02b8*/ 	.short	0x0100
        /*02ba*/ 	.byte	0x04
	.zero		1


	//   ....[28]....
        /*02bc*/ 	.word	0x000007c0
        /*02c0*/ 	.word	0x000000ff
        /*02c4*/ 	.word	0x00000070
        /*02c8*/ 	.short	0x0100
        /*02ca*/ 	.byte	0x04
	.zero		1


	//   ....[29]....
        /*02cc*/ 	.word	0x000007d0
        /*02d0*/ 	.word	0x000000ff
        /*02d4*/ 	.word	0x000000f8
        /*02d8*/ 	.short	0x0100
        /*02da*/ 	.byte	0x04
	.zero		1


	//   ....[30]....
        /*02dc*/ 	.word	0x000007e0
        /*02e0*/ 	.word	0x000000ff
        /*02e4*/ 	.word	0x00000078
        /*02e8*/ 	.short	0x0100
        /*02ea*/ 	.byte	0x04
	.zero		1


	//   ....[31]....
        /*02ec*/ 	.word	0x000007f0
        /*02f0*/ 	.word	0x000000ff
        /*02f4*/ 	.word	0x00000100
        /*02f8*/ 	.short	0x0100
        /*02fa*/ 	.byte	0x04
	.zero		1


	//   ....[32]....
        /*02fc*/ 	.word	0x00000800
        /*0300*/ 	.word	0x000000ff
        /*0304*/ 	.word	0x00000080
        /*0308*/ 	.short	0x0100
        /*030a*/ 	.byte	0x04
	.zero		1


	//   ....[33]....
        /*030c*/ 	.word	0x00000810
        /*0310*/ 	.word	0x000000ff
        /*0314*/ 	.word	0x00000108
        /*0318*/ 	.short	0x0100
        /*031a*/ 	.byte	0x04
	.zero		1


	//   ....[34]....
        /*031c*/ 	.word	0x00000950
        /*0320*/ 	.word	0x000000ff
        /*0324*/ 	.word	0x00000110
        /*0328*/ 	.short	0x0100
        /*032a*/ 	.byte	0x04
	.zero		1


	//   ....[35]....
        /*032c*/ 	.word	0x00000960
        /*0330*/ 	.word	0x000000ff
        /*0334*/ 	.word	0x00000130
        /*0338*/ 	.short	0x0100
        /*033a*/ 	.byte	0x04
	.zero		1


	//   ....[36]....
        /*033c*/ 	.word	0x00000970
        /*0340*/ 	.word	0x000000ff
        /*0344*/ 	.word	0x00000118
        /*0348*/ 	.short	0x0100
        /*034a*/ 	.byte	0x04
	.zero		1


	//   ....[37]....
        /*034c*/ 	.word	0x00000980
        /*0350*/ 	.word	0x000000ff
        /*0354*/ 	.word	0x00000138
        /*0358*/ 	.short	0x0100
        /*035a*/ 	.byte	0x04
	.zero		1


	//   ....[38]....
        /*035c*/ 	.word	0x00000990
        /*0360*/ 	.word	0x000000ff
        /*0364*/ 	.word	0x00000120
        /*0368*/ 	.short	0x0100
        /*036a*/ 	.byte	0x04
	.zero		1


	//   ....[39]....
        /*036c*/ 	.word	0x000009a0
        /*0370*/ 	.word	0x000000ff
        /*0374*/ 	.word	0x00000140
        /*0378*/ 	.short	0x0100
        /*037a*/ 	.byte	0x04
	.zero		1


	//   ....[40]....
        /*037c*/ 	.word	0x000009b0
        /*0380*/ 	.word	0x000000ff
        /*0384*/ 	.word	0x00000128
        /*0388*/ 	.short	0x0100
        /*038a*/ 	.byte	0x04
	.zero		1


	//   ....[41]....
        /*038c*/ 	.word	0x000009c0
        /*0390*/ 	.word	0x000000ff
        /*0394*/ 	.word	0x00000148
        /*0398*/ 	.short	0x0100
        /*039a*/ 	.byte	0x04
	.zero		1


	//   ....[42]....
        /*039c*/ 	.word	0x00000ab0
        /*03a0*/ 	.word	0x000000ff
        /*03a4*/ 	.word	0x00000150
        /*03a8*/ 	.short	0x0100
        /*03aa*/ 	.byte	0x06
	.zero		1


	//   ....[43]....
        /*03ac*/ 	.word	0x00000ac0
        /*03b0*/ 	.word	0x000000ff
        /*03b4*/ 	.word	0x00000158
        /*03b8*/ 	.short	0x0100
        /*03ba*/ 	.byte	0x06
	.zero		1


	//   ....[44]....
        /*03bc*/ 	.word	0x00000c00
        /*03c0*/ 	.word	0x000000ff
        /*03c4*/ 	.word	0x00000160
        /*03c8*/ 	.short	0x0100
        /*03ca*/ 	.byte	0x06
	.zero		1


	//   ....[45]....
        /*03cc*/ 	.word	0x00000c10
        /*03d0*/ 	.word	0x000000ff
        /*03d4*/ 	.word	0x00000168
        /*03d8*/ 	.short	0x0100
        /*03da*/ 	.byte	0x06
	.zero		1


	//   ....[46]....
        /*03dc*/ 	.word	0x00000d60
        /*03e0*/ 	.word	0x000000ff
        /*03e4*/ 	.word	0x00000170
        /*03e8*/ 	.short	0x0100
        /*03ea*/ 	.byte	0x04
	.zero		1


	//   ....[47]....
        /*03ec*/ 	.word	0x00000d70
        /*03f0*/ 	.word	0x000000ff
        /*03f4*/ 	.word	0x00000180
        /*03f8*/ 	.short	0x0100
        /*03fa*/ 	.byte	0x04
	.zero		1


	//   ....[48]....
        /*03fc*/ 	.word	0x00000d80
        /*0400*/ 	.word	0x000000ff
        /*0404*/ 	.word	0x00000178
        /*0408*/ 	.short	0x0100
        /*040a*/ 	.byte	0x04
	.zero		1


	//   ....[49]....
        /*040c*/ 	.word	0x00000d90
        /*0410*/ 	.word	0x000000ff
        /*0414*/ 	.word	0x00000188
        /*0418*/ 	.short	0x0100
        /*041a*/ 	.byte	0x04
	.zero		1


	//   ....[50]....
        /*041c*/ 	.word	0x00001940
        /*0420*/ 	.word	0x000000ff
        /*0424*/ 	.word	0x00000088
        /*0428*/ 	.short	0x010a
        /*042a*/ 	.byte	0x07
	.zero		1


	//   ....[51]....
        /*042c*/ 	.word	0x00001c80
        /*0430*/ 	.word	0x000000ff
        /*0434*/ 	.word	0x00000088
        /*0438*/ 	.short	0x010a
        /*043a*/ 	.byte	0x29
	.zero		1


	//   ....[52]....
        /*043c*/ 	.word	0x00001df0
        /*0440*/ 	.word	0x000000ff
        /*0444*/ 	.word	0x00000088
        /*0448*/ 	.short	0x010a
        /*044a*/ 	.byte	0x08
	.zero		1


	//   ....[53]....
        /*044c*/ 	.word	0x00002050
        /*0450*/ 	.word	0x000000ff
        /*0454*/ 	.word	0x00000158
        /*0458*/ 	.short	0x0101
        /*045a*/ 	.byte	0x1f
	.zero		1


	//   ....[54]....
        /*045c*/ 	.word	0x00002080
        /*0460*/ 	.word	0x000000ff
        /*0464*/ 	.word	0x00000088
        /*0468*/ 	.short	0x010a
        /*046a*/ 	.byte	0x04
	.zero		1


	//   ....[55]....
        /*046c*/ 	.word	0x000021d0
        /*0470*/ 	.word	0x000000ff
        /*0474*/ 	.word	0x00000088
        /*0478*/ 	.short	0x010a
        /*047a*/ 	.byte	0x21
	.zero		1


	//   ....[56]....
        /*047c*/ 	.word	0x00002340
        /*0480*/ 	.word	0x000000ff
        /*0484*/ 	.word	0x00000088
        /*0488*/ 	.short	0x010a
        /*048a*/ 	.byte	0x08
	.zero		1


	//   ....[57]....
        /*048c*/ 	.word	0x00002590
        /*0490*/ 	.word	0x000000ff
        /*0494*/ 	.word	0x00000160
        /*0498*/ 	.short	0x010a
        /*049a*/ 	.byte	0x1f
	.zero		1


	//   ....[58]....
        /*049c*/ 	.word	0x00002650
        /*04a0*/ 	.word	0x000000ff
        /*04a4*/ 	.word	0x00000000
        /*04a8*/ 	.short	0x0101
        /*04aa*/ 	.byte	0x04
	.zero		1


	//   ....[59]....
        /*04ac*/ 	.word	0x00002c40
        /*04b0*/ 	.word	0x000000ff
        /*04b4*/ 	.word	0x00000000
        /*04b8*/ 	.short	0x010a
        /*04ba*/ 	.byte	0x04
	.zero		1


	//   ....[60]....
        /*04bc*/ 	.word	0x00002ce0
        /*04c0*/ 	.word	0x000000ff
        /*04c4*/ 	.word	0x00000000
        /*04c8*/ 	.short	0x010a
        /*04ca*/ 	.byte	0x05
	.zero		1


	//   ....[61]....
        /*04cc*/ 	.word	0x00002d80
        /*04d0*/ 	.word	0x000000ff
        /*04d4*/ 	.word	0x00000000
        /*04d8*/ 	.short	0x010a
        /*04da*/ 	.byte	0x05
	.zero		1


	//   ....[62]....
        /*04dc*/ 	.word	0x00002e20
        /*04e0*/ 	.word	0x000000ff
        /*04e4*/ 	.word	0x00000000
        /*04e8*/ 	.short	0x010a
        /*04ea*/ 	.byte	0x05
	.zero		1


	//   ....[63]....
        /*04ec*/ 	.word	0x00002ec0
        /*04f0*/ 	.word	0x000000ff
        /*04f4*/ 	.word	0x00000000
        /*04f8*/ 	.short	0x010a
        /*04fa*/ 	.byte	0x05
	.zero		1


	//   ....[64]....
        /*04fc*/ 	.word	0x00002f60
        /*0500*/ 	.word	0x000000ff
        /*0504*/ 	.word	0x00000000
        /*0508*/ 	.short	0x010a
        /*050a*/ 	.byte	0x05
	.zero		1


	//   ....[65]....
        /*050c*/ 	.word	0x00003000
        /*0510*/ 	.word	0x000000ff
        /*0514*/ 	.word	0x00000000
        /*0518*/ 	.short	0x010a
        /*051a*/ 	.byte	0x05
	.zero		1


	//   ....[66]....
        /*051c*/ 	.word	0x000030a0
        /*0520*/ 	.word	0x000000ff
        /*0524*/ 	.word	0x00000000
        /*0528*/ 	.short	0x010a
        /*052a*/ 	.byte	0x05
	.zero		1


	//   ....[67]....
        /*052c*/ 	.word	0x00003140
        /*0530*/ 	.word	0x000000ff
        /*0534*/ 	.word	0x00000000
        /*0538*/ 	.short	0x010a
        /*053a*/ 	.byte	0x05
	.zero		1


	//   ....[68]....
        /*053c*/ 	.word	0x000031e0
        /*0540*/ 	.word	0x000000ff
        /*0544*/ 	.word	0x00000000
        /*0548*/ 	.short	0x010a
        /*054a*/ 	.byte	0x05
	.zero		1


	//   ....[69]....
        /*054c*/ 	.word	0x00003280
        /*0550*/ 	.word	0x000000ff
        /*0554*/ 	.word	0x00000000
        /*0558*/ 	.short	0x010a
        /*055a*/ 	.byte	0x05
	.zero		1


	//   ....[70]....
        /*055c*/ 	.word	0x00003320
        /*0560*/ 	.word	0x000000ff
        /*0564*/ 	.word	0x00000000
        /*0568*/ 	.short	0x010a
        /*056a*/ 	.byte	0x05
	.zero		1


	//   ....[71]....
        /*056c*/ 	.word	0x000033c0
        /*0570*/ 	.word	0x000000ff
        /*0574*/ 	.word	0x00000000
        /*0578*/ 	.short	0x010a
        /*057a*/ 	.byte	0x05
	.zero		1


	//   ....[72]....
        /*057c*/ 	.word	0x00003460
        /*0580*/ 	.word	0x000000ff
        /*0584*/ 	.word	0x00000000
        /*0588*/ 	.short	0x010a
        /*058a*/ 	.byte	0x05
	.zero		1


	//   ....[73]....
        /*058c*/ 	.word	0x00003500
        /*0590*/ 	.word	0x000000ff
        /*0594*/ 	.word	0x00000000
        /*0598*/ 	.short	0x010a
        /*059a*/ 	.byte	0x05
	.zero		1


	//   ....[74]....
        /*059c*/ 	.word	0x000035a0
        /*05a0*/ 	.word	0x000000ff
        /*05a4*/ 	.word	0x00000000
        /*05a8*/ 	.short	0x010a
        /*05aa*/ 	.byte	0x05
	.zero		1


	//   ....[75]....
        /*05ac*/ 	.word	0x00003650
        /*05b0*/ 	.word	0x00000000
        /*05b4*/ 	.word	0x00000000
        /*05b8*/ 	.short	0x010a
        /*05ba*/ 	.byte	0xff
	.zero		1


	//   ....[76]....
        /*05bc*/ 	.word	0x000037a0
        /*05c0*/ 	.word	0x000000ff
        /*05c4*/ 	.word	0x00000168
        /*05c8*/ 	.short	0x010a
        /*05ca*/ 	.byte	0x04
	.zero		1


	//   ....[77]....
        /*05cc*/ 	.word	0x00003840
        /*05d0*/ 	.word	0x000000ff
        /*05d4*/ 	.word	0x00000160
        /*05d8*/ 	.short	0x010a
        /*05da*/ 	.byte	0x04
	.zero		1


	//   ....[78]....
        /*05dc*/ 	.word	0x000038e0
        /*05e0*/ 	.word	0x000000ff
        /*05e4*/ 	.word	0x00000000
        /*05e8*/ 	.short	0x0101
        /*05ea*/ 	.byte	0x05
	.zero		1


	//   ....[79]....
        /*05ec*/ 	.word	0x00003920
        /*05f0*/ 	.word	0x000000ff
        /*05f4*/ 	.word	0x00000168
        /*05f8*/ 	.short	0x0106
        /*05fa*/ 	.byte	0x04
	.zero		1


	//   ....[80]....
        /*05fc*/ 	.word	0x00003960
        /*0600*/ 	.word	0x00000000
        /*0604*/ 	.word	0x00000168
        /*0608*/ 	.short	0x010a
        /*060a*/ 	.byte	0xff
	.zero		1


	//   ....[81]....
        /*060c*/ 	.word	0x00003e70
        /*0610*/ 	.word	0x000000ff
        /*0614*/ 	.word	0x00000160
        /*0618*/ 	.short	0x010a
        /*061a*/ 	.byte	0x13
	.zero		1


	//   ....[82]....
        /*061c*/ 	.word	0x00003f20
        /*0620*/ 	.word	0x000000ff
        /*0624*/ 	.word	0x00000000
        /*0628*/ 	.short	0x0101
        /*062a*/ 	.byte	0x1d
	.zero		1


	//   ....[83]....
        /*062c*/ 	.word	0x00003f30
        /*0630*/ 	.word	0x000000ff
        /*0634*/ 	.word	0x00000180
        /*0638*/ 	.short	0x010a
        /*063a*/ 	.byte	0x17
	.zero		1


	//   ....[84]....
        /*063c*/ 	.word	0x00003ff0
        /*0640*/ 	.word	0x000000ff
        /*0644*/ 	.word	0x00000000
        /*0648*/ 	.short	0x010a
        /*064a*/ 	.byte	0x04
	.zero		1


	//   ....[85]....
        /*064c*/ 	.word	0x00004050
        /*0650*/ 	.word	0x000000ff
        /*0654*/ 	.word	0x00000000
        /*0658*/ 	.short	0x010a
        /*065a*/ 	.byte	0x0f
	.zero		1


	//   ....[86]....
        /*065c*/ 	.word	0x00004190
        /*0660*/ 	.word	0x000000ff
        /*0664*/ 	.word	0x00000000
        /*0668*/ 	.short	0x010a
        /*066a*/ 	.byte	0x04
	.zero		1


	//   ....[87]....
        /*066c*/ 	.word	0x000043c0
        /*0670*/ 	.word	0x000000ff
        /*0674*/ 	.word	0x00000000
        /*0678*/ 	.short	0x010a
        /*067a*/ 	.byte	0x04
	.zero		1


	//   ....[88]....
        /*067c*/ 	.word	0x00004450
        /*0680*/ 	.word	0x000000ff
        /*0684*/ 	.word	0x00000000
        /*0688*/ 	.short	0x010a
        /*068a*/ 	.byte	0x04
	.zero		1


	//   ....[89]....
        /*068c*/ 	.word	0x00004b40
        /*0690*/ 	.word	0x000000ff
        /*0694*/ 	.word	0x00000160
        /*0698*/ 	.short	0x010a
        /*069a*/ 	.byte	0x1f
	.zero		1


	//   ....[90]....
        /*069c*/ 	.word	0x00004bd0
        /*06a0*/ 	.word	0x000000ff
        /*06a4*/ 	.word	0x00000000
        /*06a8*/ 	.short	0x0101
        /*06aa*/ 	.byte	0x38
	.zero		1


	//   ....[91]....
        /*06ac*/ 	.word	0x00005100
        /*06b0*/ 	.word	0x000000ff
        /*06b4*/ 	.word	0x00000158
        /*06b8*/ 	.short	0x010a
        /*06ba*/ 	.byte	0x1f
	.zero		1


	//   ....[92]....
        /*06bc*/ 	.word	0x000055b0
        /*06c0*/ 	.word	0x000000ff
        /*06c4*/ 	.word	0x00000130
        /*06c8*/ 	.short	0x010a
        /*06ca*/ 	.byte	0x1f
	.zero		1


	//   ....[93]....
        /*06cc*/ 	.word	0x00005700
        /*06d0*/ 	.word	0x000000ff
        /*06d4*/ 	.word	0x00000110
        /*06d8*/ 	.short	0x010b
        /*06da*/ 	.byte	0x1f
	.zero		1


	//   ....[94]....
        /*06dc*/ 	.word	0x00005710
        /*06e0*/ 	.word	0x000000ff
        /*06e4*/ 	.word	0x00000000
        /*06e8*/ 	.short	0x0101
        /*06ea*/ 	.byte	0x3d
	.zero		1


	//   ....[95]....
        /*06ec*/ 	.word	0x00005720
        /*06f0*/ 	.word	0x000000ff
        /*06f4*/ 	.word	0x00000138
        /*06f8*/ 	.short	0x010a
        /*06fa*/ 	.byte	0x1f
	.zero		1


	//   ....[96]....
        /*06fc*/ 	.word	0x00005880
        /*0700*/ 	.word	0x000000ff
        /*0704*/ 	.word	0x00000118
        /*0708*/ 	.short	0x010b
        /*070a*/ 	.byte	0x1f
	.zero		1


	//   ....[97]....
        /*070c*/ 	.word	0x00005890
        /*0710*/ 	.word	0x000000ff
        /*0714*/ 	.word	0x00000000
        /*0718*/ 	.short	0x0101
        /*071a*/ 	.byte	0x3c
	.zero		1


	//   ....[98]....
        /*071c*/ 	.word	0x000058a0
        /*0720*/ 	.word	0x000000ff
        /*0724*/ 	.word	0x00000140
        /*0728*/ 	.short	0x010a
        /*072a*/ 	.byte	0x1f
	.zero		1


	//   ....[99]....
        /*072c*/ 	.word	0x00005a00
        /*0730*/ 	.word	0x000000ff
        /*0734*/ 	.word	0x00000120
        /*0738*/ 	.short	0x010b
        /*073a*/ 	.byte	0x1f
	.zero		1


	//   ....[100]....
        /*073c*/ 	.word	0x00005a10
        /*0740*/ 	.word	0x000000ff
        /*0744*/ 	.word	0x00000000
        /*0748*/ 	.short	0x0101
        /*074a*/ 	.byte	0x3b
	.zero		1


	//   ....[101]....
        /*074c*/ 	.word	0x00005a30
        /*0750*/ 	.word	0x000000ff
        /*0754*/ 	.word	0x00000148
        /*0758*/ 	.short	0x010a
        /*075a*/ 	.byte	0x1f
	.zero		1


	//   ....[102]....
        /*075c*/ 	.word	0x00005c10
        /*0760*/ 	.word	0x000000ff
        /*0764*/ 	.word	0x00000128
        /*0768*/ 	.short	0x010b
        /*076a*/ 	.byte	0x1f
	.zero		1


	//   ....[103]....
        /*076c*/ 	.word	0x00005c20
        /*0770*/ 	.word	0x000000ff
        /*0774*/ 	.word	0x00000000
        /*0778*/ 	.short	0x0101
        /*077a*/ 	.byte	0x3a
	.zero		1


	//   ....[104]....
        /*077c*/ 	.word	0x00005c50
        /*0780*/ 	.word	0x000000ff
        /*0784*/ 	.word	0x00000130
        /*0788*/ 	.short	0x010a
        /*078a*/ 	.byte	0x1f
	.zero		1


	//   ....[105]....
        /*078c*/ 	.word	0x00005c70
        /*0790*/ 	.word	0x000000ff
        /*0794*/ 	.word	0x00000138
        /*0798*/ 	.short	0x010a
        /*079a*/ 	.byte	0x1f
	.zero		1


	//   ....[106]....
        /*079c*/ 	.word	0x00005c90
        /*07a0*/ 	.word	0x000000ff
        /*07a4*/ 	.word	0x00000140
        /*07a8*/ 	.short	0x010a
        /*07aa*/ 	.byte	0x1f
	.zero		1


	//   ....[107]....
        /*07ac*/ 	.word	0x00005cd0
        /*07b0*/ 	.word	0x00000000
        /*07b4*/ 	.word	0x00000148
        /*07b8*/ 	.short	0x010a
        /*07ba*/ 	.byte	0xff
	.zero		1


	//   ....[108]....
        /*07bc*/ 	.word	0x00006070
        /*07c0*/ 	.word	0x000000ff
        /*07c4*/ 	.word	0x00000160
        /*07c8*/ 	.short	0x010a
        /*07ca*/ 	.byte	0x30
	.zero		1


	//   ....[109]....
        /*07cc*/ 	.word	0x00006140
        /*07d0*/ 	.word	0x000000ff
        /*07d4*/ 	.word	0x00000000
        /*07d8*/ 	.short	0x0101
        /*07da*/ 	.byte	0x04
	.zero		1


	//   ....[110]....
        /*07dc*/ 	.word	0x00007120
        /*07e0*/ 	.word	0x000000ff
        /*07e4*/ 	.word	0x00000110
        /*07e8*/ 	.short	0x010a
        /*07ea*/ 	.byte	0x30
	.zero		1


	//   ....[111]....
        /*07ec*/ 	.word	0x00007140
        /*07f0*/ 	.word	0x00000043
        /*07f4*/ 	.word	0x00000170
        /*07f8*/ 	.short	0x010a
        /*07fa*/ 	.byte	0xff
	.zero		1


	//   ....[112]....
        /*07fc*/ 	.word	0x00007200
        /*0800*/ 	.word	0x000000ff
        /*0804*/ 	.word	0x00000110
        /*0808*/ 	.short	0x010a
        /*080a*/ 	.byte	0x30
	.zero		1


	//   ....[113]....
        /*080c*/ 	.word	0x000072c0
        /*0810*/ 	.word	0x00000043
        /*0814*/ 	.word	0x00000170
        /*0818*/ 	.short	0x010a
        /*081a*/ 	.byte	0xff
	.zero		1


	//   ....[114]....
        /*081c*/ 	.word	0x00007a10
        /*0820*/ 	.word	0x00000000
        /*0824*/ 	.word	0x00000000
        /*0828*/ 	.short	0x0101
        /*082a*/ 	.byte	0xff
	.zero		1


	//   ....[115]....
        /*082c*/ 	.word	0x00007a20
        /*0830*/ 	.word	0x00000004
        /*0834*/ 	.word	0x00000110
        /*0838*/ 	.short	0x010a
        /*083a*/ 	.byte	0xff
	.zero		1


	//   ....[116]....
        /*083c*/ 	.word	0x00007ad0
        /*0840*/ 	.word	0x00000004
        /*0844*/ 	.word	0x00000110
        /*0848*/ 	.short	0x010a
        /*084a*/ 	.byte	0xff
	.zero		1


	//   ....[117]....
        /*084c*/ 	.word	0x00008280
        /*0850*/ 	.word	0x00000000
        /*0854*/ 	.word	0x00000000
        /*0858*/ 	.short	0x0101
        /*085a*/ 	.byte	0xff
	.zero		1


	//   ....[118]....
        /*085c*/ 	.word	0x000082a0
        /*0860*/ 	.word	0x00000002
        /*0864*/ 	.word	0x00000110
        /*0868*/ 	.short	0x010a
        /*086a*/ 	.byte	0xff
	.zero		1


	//   ....[119]....
        /*086c*/ 	.word	0x00008340
        /*0870*/ 	.word	0x00000002
        /*0874*/ 	.word	0x00000110
        /*0878*/ 	.short	0x010a
        /*087a*/ 	.byte	0xff
	.zero		1


	//   ....[120]....
        /*087c*/ 	.word	0x00008ae0
        /*0880*/ 	.word	0x00000000
        /*0884*/ 	.word	0x00000000
        /*0888*/ 	.short	0x0101
        /*088a*/ 	.byte	0xff
	.zero		1


	//   ....[121]....
        /*088c*/ 	.word	0x00008b00
        /*0890*/ 	.word	0x00000003
        /*0894*/ 	.word	0x00000110
        /*0898*/ 	.short	0x010a
        /*089a*/ 	.byte	0xff
	.zero		1


	//   ....[122]....
        /*089c*/ 	.word	0x00008ba0
        /*08a0*/ 	.word	0x00000003
        /*08a4*/ 	.word	0x00000110
        /*08a8*/ 	.short	0x010a
        /*08aa*/ 	.byte	0xff
	.zero		1


	//   ....[123]....
        /*08ac*/ 	.word	0x00008fa0
        /*08b0*/ 	.word	0x000000ff
        /*08b4*/ 	.word	0x00000000
        /*08b8*/ 	.short	0x0101
        /*08ba*/ 	.byte	0x04
	.zero		1


	//   ....[124]....
        /*08bc*/ 	.word	0x000093a0
        /*08c0*/ 	.word	0x00000000
        /*08c4*/ 	.word	0x00000000
        /*08c8*/ 	.short	0x0101
        /*08ca*/ 	.byte	0xff
	.zero		1


	//   ....[125]....
        /*08cc*/ 	.word	0x00009620
        /*08d0*/ 	.word	0x000000ff
        /*08d4*/ 	.word	0x00000000
        /*08d8*/ 	.short	0x0101
        /*08da*/ 	.byte	0x04
	.zero		1


	//   ....[126]....
        /*08dc*/ 	.word	0x00009650
        /*08e0*/ 	.word	0x00000000
        /*08e4*/ 	.word	0x00000088
        /*08e8*/ 	.short	0x010a
        /*08ea*/ 	.byte	0xff
	.zero		1


	//   ....[127]....
        /*08ec*/ 	.word	0x000096b0
        /*08f0*/ 	.word	0x00000000
        /*08f4*/ 	.word	0x00000088
        /*08f8*/ 	.short	0x010a
        /*08fa*/ 	.byte	0xff
	.zero		1


	//   ....[128]....
        /*08fc*/ 	.word	0x00009710
        /*0900*/ 	.word	0x00000000
        /*0904*/ 	.word	0x00000160
        /*0908*/ 	.short	0x010a
        /*090a*/ 	.byte	0xff
	.zero		1


	//   ....[129]....
        /*090c*/ 	.word	0x00009770
        /*0910*/ 	.word	0x00000000
        /*0914*/ 	.word	0x00000000
        /*0918*/ 	.short	0x010a
        /*091a*/ 	.byte	0xff
	.zero		1


	//   ....[130]....
        /*091c*/ 	.word	0x000097d0
        /*0920*/ 	.word	0x00000000
        /*0924*/ 	.word	0x00000000
        /*0928*/ 	.short	0x010a
        /*092a*/ 	.byte	0xff
	.zero		1


	//   ....[131]....
        /*092c*/ 	.word	0x00009830
        /*0930*/ 	.word	0x00000000
        /*0934*/ 	.word	0x00000000
        /*0938*/ 	.short	0x010a
        /*093a*/ 	.byte	0xff
	.zero		1


	//   ....[132]....
        /*093c*/ 	.word	0x00009890
        /*0940*/ 	.word	0x00000000
        /*0944*/ 	.word	0x00000000
        /*0948*/ 	.short	0x010a
        /*094a*/ 	.byte	0xff
	.zero		1


	//   ....[133]....
        /*094c*/ 	.word	0x000098f0
        /*0950*/ 	.word	0x00000000
        /*0954*/ 	.word	0x00000000
        /*0958*/ 	.short	0x010a
        /*095a*/ 	.byte	0xff
	.zero		1


	//   ....[134]....
        /*095c*/ 	.word	0x00009950
        /*0960*/ 	.word	0x00000000
        /*0964*/ 	.word	0x00000000
        /*0968*/ 	.short	0x010a
        /*096a*/ 	.byte	0xff
	.zero		1


	//   ....[135]....
        /*096c*/ 	.word	0x000099b0
        /*0970*/ 	.word	0x00000000
        /*0974*/ 	.word	0x00000000
        /*0978*/ 	.short	0x010a
        /*097a*/ 	.byte	0xff
	.zero		1


	//   ....[136]....
        /*097c*/ 	.word	0x00009a10
        /*0980*/ 	.word	0x00000000
        /*0984*/ 	.word	0x00000000
        /*0988*/ 	.short	0x010a
        /*098a*/ 	.byte	0xff
	.zero		1


	//   ....[137]....
        /*098c*/ 	.word	0x00009a70
        /*0990*/ 	.word	0x00000000
        /*0994*/ 	.word	0x00000000
        /*0998*/ 	.short	0x010a
        /*099a*/ 	.byte	0xff
	.zero		1


	//   ....[138]....
        /*099c*/ 	.word	0x00009ad0
        /*09a0*/ 	.word	0x00000000
        /*09a4*/ 	.word	0x00000000
        /*09a8*/ 	.short	0x010a
        /*09aa*/ 	.byte	0xff
	.zero		1


	//   ....[139]....
        /*09ac*/ 	.word	0x00009b30
        /*09b0*/ 	.word	0x00000000
        /*09b4*/ 	.word	0x00000000
        /*09b8*/ 	.short	0x010a
        /*09ba*/ 	.byte	0xff
	.zero		1


	//   ....[140]....
        /*09bc*/ 	.word	0x00009b90
        /*09c0*/ 	.word	0x00000000
        /*09c4*/ 	.word	0x00000000
        /*09c8*/ 	.short	0x010a
        /*09ca*/ 	.byte	0xff
	.zero		1


	//   ....[141]....
        /*09cc*/ 	.word	0x00009bf0
        /*09d0*/ 	.word	0x00000000
        /*09d4*/ 	.word	0x00000000
        /*09d8*/ 	.short	0x010a
        /*09da*/ 	.byte	0xff
	.zero		1


	//   ....[142]....
        /*09dc*/ 	.word	0x00009c50
        /*09e0*/ 	.word	0x00000000
        /*09e4*/ 	.word	0x00000000
        /*09e8*/ 	.short	0x010a
        /*09ea*/ 	.byte	0xff
	.zero		1


	//   ....[143]....
        /*09ec*/ 	.word	0x00009cb0
        /*09f0*/ 	.word	0x00000000
        /*09f4*/ 	.word	0x00000000
        /*09f8*/ 	.short	0x010a
        /*09fa*/ 	.byte	0xff
	.zero		1


	//   ....[144]....
        /*09fc*/ 	.word	0x00009d10
        /*0a00*/ 	.word	0x00000000
        /*0a04*/ 	.word	0x00000000
        /*0a08*/ 	.short	0x010a
        /*0a0a*/ 	.byte	0xff
	.zero		1


	//   ....[145]....
        /*0a0c*/ 	.word	0x00009d70
        /*0a10*/ 	.word	0x00000004
        /*0a14*/ 	.word	0x00000168
        /*0a18*/ 	.short	0x010a
        /*0a1a*/ 	.byte	0xff
	.zero		1


	//   ....[146]....
        /*0a1c*/ 	.word	0x00009dd0
        /*0a20*/ 	.word	0x00000004
        /*0a24*/ 	.word	0x00000160
        /*0a28*/ 	.short	0x010a
        /*0a2a*/ 	.byte	0xff
	.zero		1


	//   ....[147]....
        /*0a2c*/ 	.word	0x00009e30
        /*0a30*/ 	.word	0x00000000
        /*0a34*/ 	.word	0x00000160
        /*0a38*/ 	.short	0x010a
        /*0a3a*/ 	.byte	0xff
	.zero		1


	//   ....[148]....
        /*0a3c*/ 	.word	0x00009e90
        /*0a40*/ 	.word	0x00000000
        /*0a44*/ 	.word	0x00000180
        /*0a48*/ 	.short	0x010a
        /*0a4a*/ 	.byte	0xff
	.zero		1


	//   ....[149]....
        /*0a4c*/ 	.word	0x00009ef0
        /*0a50*/ 	.word	0x00000000
        /*0a54*/ 	.word	0x00000000
        /*0a58*/ 	.short	0x010a
        /*0a5a*/ 	.byte	0xff
	.zero		1


	//   ....[150]....
        /*0a5c*/ 	.word	0x00009f50
        /*0a60*/ 	.word	0x00000000
        /*0a64*/ 	.word	0x00000000
        /*0a68*/ 	.short	0x010a
        /*0a6a*/ 	.byte	0xff
	.zero		1


	//   ....[151]....
        /*0a6c*/ 	.word	0x00009fb0
        /*0a70*/ 	.word	0x00000000
        /*0a74*/ 	.word	0x00000000
        /*0a78*/ 	.short	0x010a
        /*0a7a*/ 	.byte	0xff
	.zero		1


	//   ....[152]....
        /*0a7c*/ 	.word	0x0000a010
        /*0a80*/ 	.word	0x00000000
        /*0a84*/ 	.word	0x00000160
        /*0a88*/ 	.short	0x010a
        /*0a8a*/ 	.byte	0xff
	.zero		1


	//   ....[153]....
        /*0a8c*/ 	.word	0x0000a070
        /*0a90*/ 	.word	0x00000003
        /*0a94*/ 	.word	0x00000158
        /*0a98*/ 	.short	0x010a
        /*0a9a*/ 	.byte	0xff
	.zero		1


	//   ....[154]....
        /*0a9c*/ 	.word	0x0000a0d0
        /*0aa0*/ 	.word	0x00000000
        /*0aa4*/ 	.word	0x00000130
        /*0aa8*/ 	.short	0x010a
        /*0aaa*/ 	.byte	0xff
	.zero		1


	//   ....[155]....
        /*0aac*/ 	.word	0x0000a130
        /*0ab0*/ 	.word	0x00000000
        /*0ab4*/ 	.word	0x00000138
        /*0ab8*/ 	.short	0x010a
        /*0aba*/ 	.byte	0xff
	.zero		1


	//   ....[156]....
        /*0abc*/ 	.word	0x0000a190
        /*0ac0*/ 	.word	0x00000000
        /*0ac4*/ 	.word	0x00000140
        /*0ac8*/ 	.short	0x010a
        /*0aca*/ 	.byte	0xff
	.zero		1


	//   ....[157]....
        /*0acc*/ 	.word	0x0000a1f0
        /*0ad0*/ 	.word	0x00000000
        /*0ad4*/ 	.word	0x00000148
        /*0ad8*/ 	.short	0x010a
        /*0ada*/ 	.byte	0xff
	.zero		1


	//   ....[158]....
        /*0adc*/ 	.word	0x0000a250
        /*0ae0*/ 	.word	0x00000000
        /*0ae4*/ 	.word	0x00000130
        /*0ae8*/ 	.short	0x010a
        /*0aea*/ 	.byte	0xff
	.zero		1


	//   ....[159]....
        /*0aec*/ 	.word	0x0000a2b0
        /*0af0*/ 	.word	0x00000000
        /*0af4*/ 	.word	0x00000138
        /*0af8*/ 	.short	0x010a
        /*0afa*/ 	.byte	0xff
	.zero		1


	//   ....[160]....
        /*0afc*/ 	.word	0x0000a310
        /*0b00*/ 	.word	0x00000000
        /*0b04*/ 	.word	0x00000140
        /*0b08*/ 	.short	0x010a
        /*0b0a*/ 	.byte	0xff
	.zero		1


	//   ....[161]....
        /*0b0c*/ 	.word	0x0000a370
        /*0b10*/ 	.word	0x00000000
        /*0b14*/ 	.word	0x00000160
        /*0b18*/ 	.short	0x010a
        /*0b1a*/ 	.byte	0xff
	.zero		1


	//   ....[162]....
        /*0b1c*/ 	.word	0x0000a3d0
        /*0b20*/ 	.word	0x00000002
        /*0b24*/ 	.word	0x00000110
        /*0b28*/ 	.short	0x010a
        /*0b2a*/ 	.byte	0xff
	.zero		1


	//   ....[163]....
        /*0b2c*/ 	.word	0x0000a420
        /*0b30*/ 	.word	0x00000043
        /*0b34*/ 	.word	0x00000170
        /*0b38*/ 	.short	0x010a
        /*0b3a*/ 	.byte	0xff
	.zero		1


	//   ....[164]....
        /*0b3c*/ 	.word	0x0000a470
        /*0b40*/ 	.word	0x00000004
        /*0b44*/ 	.word	0x00000110
        /*0b48*/ 	.short	0x010a
        /*0b4a*/ 	.byte	0xff
	.zero		1


	//   ....[165]....
        /*0b4c*/ 	.word	0x0000a4c0
        /*0b50*/ 	.word	0x00000002
        /*0b54*/ 	.word	0x00000110
        /*0b58*/ 	.short	0x010a
        /*0b5a*/ 	.byte	0xff
	.zero		1


	//   ....[166]....
        /*0b5c*/ 	.word	0x0000a510
        /*0b60*/ 	.word	0x00000003
        /*0b64*/ 	.word	0x00000110
        /*0b68*/ 	.short	0x010a
        /*0b6a*/ 	.byte	0xff
	.zero		1


	//----- nvinfo : EIATTR_NUM_MBARRIERS
	.align		4
.L_47:
        /*0b6c*/ 	.byte	0x03, 0x38
        /*0b6e*/ 	.short	0x0032


	//----- nvinfo : EIATTR_EXIT_INSTR_OFFSETS
	.align		4
        /*0b70*/ 	.byte	0x04, 0x1c
        /*0b72*/ 	.short	(.L_49 - .L_48)


	//   ....[0]....
.L_48:
        /*0b74*/ 	.word	0x00003680


	//   ....[1]....
        /*0b78*/ 	.word	0x00003930


	//   ....[2]....
        /*0b7c*/ 	.word	0x00003990


	//   ....[3]....
        /*0b80*/ 	.word	0x000046c0


	//   ....[4]....
        /*0b84*/ 	.word	0x00005d00


	//   ....[5]....
        /*0b88*/ 	.word	0x00005d40


	//   ....[6]....
        /*0b8c*/ 	.word	0x00009500


	//   ....[7]....
        /*0b90*/ 	.word	0x00009580


	//   ....[8]....
        /*0b94*/ 	.word	0x000095b0


	//   ....[9]....
        /*0b98*/ 	.word	0x00009630


	//----- nvinfo : EIATTR_MAX_THREADS
	.align		4
.L_49:
        /*0b9c*/ 	.byte	0x04, 0x05
        /*0b9e*/ 	.short	(.L_51 - .L_50)
.L_50:
        /*0ba0*/ 	.word	0x00000100
        /*0ba4*/ 	.word	0x00000001
        /*0ba8*/ 	.word	0x00000001


	//----- nvinfo : EIATTR_CRS_STACK_SIZE
	.align		4
.L_51:
        /*0bac*/ 	.byte	0x04, 0x1e
        /*0bae*/ 	.short	(.L_53 - .L_52)
.L_52:
        /*0bb0*/ 	.word	0x00000000


	//----- nvinfo : EIATTR_CBANK_PARAM_SIZE
	.align		4
.L_53:
        /*0bb4*/ 	.byte	0x03, 0x19
        /*0bb6*/ 	.short	0x0800


	//----- nvinfo : EIATTR_PARAM_CBANK
	.align		4
        /*0bb8*/ 	.byte	0x04, 0x0a
        /*0bba*/ 	.short	(.L_55 - .L_54)
	.align		4
.L_54:
        /*0bbc*/ 	.word	index@(.nv.constant0._ZN7cutlass13device_kernelINS_4conv6kernel13ConvUniversalINS1_16ConvProblemShapeILNS1_8OperatorE2ELi2EEENS1_10collective14CollectiveConvINS1_47MainloopSm100TmaUmmaWarpSpecializedImplicitGemmILS5_2ELi17ELi2ELi1ELi2EN4cute5tupleIJNSA_1CILi1EEESD_SD_EEEEENSB_IJNSC_ILi64EEENSB_IJNSC_ILi128EEEEEENSB_IJNSC_ILi32EEEEEEEEENS_10bfloat16_tESM_NSA_8TiledMMAINSA_8MMA_AtomIJNSA_20SM100_MMA_F16BF16_SSISM_SM_fLi64ELi128ELNSA_4UMMA5MajorE1ELSR_1ELNSQ_7ScaleInE0ELSS_0EEEEEENSA_6LayoutISE_NSB_IJNSC_ILi0EEESW_SW_EEEEENSB_IJNSA_10UnderscoreESZ_SZ_EEEEENS7_6detail27Sm100ImplicitGemmTileTraitsINSA_13SM90_TMA_LOADENSA_14ComposedLayoutINSA_7SwizzleILi3ELi4ELi3EEENSA_18smem_ptr_flag_bitsILi16EEENSV_INSB_IJSG_NSC_ILi8EEEEEENSB_IJSD_SG_EEEEEEEvEENS13_INSA_20SM90_TMA_LOAD_IM2COLES1E_vEEEENS_8epilogue10collective18CollectiveEpilogueINS1J_23Sm100TmaWarpSpecializedILi4ELi2ELi16ELb1ELb0EEEJSL_NSB_IJNSV_ISG_SD_EENSV_ISJ_SD_EEEEESM_NSB_IJlNSB_IJSD_llEEESW_EEESM_S1S_NS1J_6fusion15FusionCallbacksIS1N_NS1T_17LinearCombinationISM_fSM_fLNS_15FloatRoundStyleE2EEESL_S1Q_JEEENSA_5SM1004TMEM4LOAD26SM100_TMEM_LOAD_16dp256b4xES14_NS15_INS16_ILi2ELi4ELi3EEES19_NSV_INSB_IJS1A_SJ_EEENSB_IJSJ_SD_EEEEEEENSA_17SM75_U32x4_LDSM_NENSA_14SM90_TMA_STOREES27_NSA_17SM90_U32x4_STSM_NENSA_39AutoVectorizingCopyWithAssumedAlignmentILi128EEEEEEvvEEEEvNT_6ParamsE)
        /*0bc0*/ 	.short	0x0380
        /*0bc2*/ 	.short	0x0800


	//----- nvinfo : EIATTR_SW_WAR
	.align		4
.L_55:
        /*0bc4*/ 	.byte	0x04, 0x36
        /*0bc6*/ 	.short	(.L_57 - .L_56)
.L_56:
        /*0bc8*/ 	.word	0x00000008
.L_57:


//--------------------- .nv.callgraph             --------------------------
	.section	.nv.callgraph,"",@"SHT_CUDA_CALLGRAPH"
	.align	4
	.sectionentsize	8
	.align		4
        /*0000*/ 	.word	0x00000000
	.align		4
        /*0004*/ 	.word	0xffffffff
	.align		4
        /*0008*/ 	.word	index@(_ZN7cutlass13device_kernelINS_4conv6kernel13ConvUniversalINS1_16ConvProblemShapeILNS1_8OperatorE2ELi2EEENS1_10collective14CollectiveConvINS1_47MainloopSm100TmaUmmaWarpSpecializedImplicitGemmILS5_2ELi17ELi2ELi1ELi2EN4cute5tupleIJNSA_1CILi1EEESD_SD_EEEEENSB_IJNSC_ILi64EEENSB_IJNSC_ILi128EEEEEENSB_IJNSC_ILi32EEEEEEEEENS_10bfloat16_tESM_NSA_8TiledMMAINSA_8MMA_AtomIJNSA_20SM100_MMA_F16BF16_SSISM_SM_fLi64ELi128ELNSA_4UMMA5MajorE1ELSR_1ELNSQ_7ScaleInE0ELSS_0EEEEEENSA_6LayoutISE_NSB_IJNSC_ILi0EEESW_SW_EEEEENSB_IJNSA_10UnderscoreESZ_SZ_EEEEENS7_6detail27Sm100ImplicitGemmTileTraitsINSA_13SM90_TMA_LOADENSA_14ComposedLayoutINSA_7SwizzleILi3ELi4ELi3EEENSA_18smem_ptr_flag_bitsILi16EEENSV_INSB_IJSG_NSC_ILi8EEEEEENSB_IJSD_SG_EEEEEEEvEENS13_INSA_20SM90_TMA_LOAD_IM2COLES1E_vEEEENS_8epilogue10collective18CollectiveEpilogueINS1J_23Sm100TmaWarpSpecializedILi4ELi2ELi16ELb1ELb0EEEJSL_NSB_IJNSV_ISG_SD_EENSV_ISJ_SD_EEEEESM_NSB_IJlNSB_IJSD_llEEESW_EEESM_S1S_NS1J_6fusion15FusionCallbacksIS1N_NS1T_17LinearCombinationISM_fSM_fLNS_15FloatRoundStyleE2EEESL_S1Q_JEEENSA_5SM1004TMEM4LOAD26SM100_TMEM_LOAD_16dp256b4xES14_NS15_INS16_ILi2ELi4ELi3EEES19_NSV_INSB_IJS1A_SJ_EEENSB_IJSJ_SD_EEEEEEENSA_17SM75_U32x4_LDSM_NENSA_14SM90_TMA_STOREES27_NSA_17SM90_U32x4_STSM_NENSA_39AutoVectorizingCopyWithAssumedAlignmentILi128EEEEEEvvEEEEvNT_6ParamsE)
	.align		4
        /*000c*/ 	.word	index@(__assertfail)
	.align		4
        /*0010*/ 	.word	0x00000000
	.align		4
        /*0014*/ 	.word	0xfffffffe
	.align		4
        /*0018*/ 	.word	0x00000000
	.align		4
        /*001c*/ 	.word	0xfffffffd
	.align		4
        /*0020*/ 	.word	0x00000000
	.align		4
        /*0024*/ 	.word	0xfffffffc


//--------------------- .nv.constant4             --------------------------
	.section	.nv.constant4,"a",@progbits
	.align	8
	.align		8
.nv.constant4:
        /*0000*/ 	.dword	__assertfail
	.align		8
        /*0008*/ 	.dword	__unnamed_1
	.align		8
        /*0010*/ 	.dword	__unnamed_2
	.align		8
        /*0018*/ 	.dword	_ZN39_INTERNAL_d33456c4_4_k_cu_f2abd75c_36694cuda3std3__45__cpo5beginE
	.align		8
        /*0020*/ 	.dword	_ZN39_INTERNAL_d33456c4_4_k_cu_f2abd75c_36694cuda3std3__45__cpo3endE
	.align		8
        /*0028*/ 	.dword	_ZN39_INTERNAL_d33456c4_4_k_cu_f2abd75c_36694cuda3std3__45__cpo6cbeginE
	.align		8
        /*0030*/ 	.dword	_ZN39_INTERNAL_d33456c4_4_k_cu_f2abd75c_36694cuda3std3__45__cpo4cendE
	.align		8
        /*0038*/ 	.dword	_ZN39_INTERNAL_d33456c4_4_k_cu_f2abd75c_36694cuda3std3__441_GLOBAL__N__d33456c4_4_k_cu_f2abd75c_36696ignoreE
	.align		8
        /*0040*/ 	.dword	_ZN39_INTERNAL_d33456c4_4_k_cu_f2abd75c_36694cuda3std3__419piecewise_constructE
	.align		8
        /*0048*/ 	.dword	_ZN39_INTERNAL_d33456c4_4_k_cu_f2abd75c_36694cuda3std3__48in_placeE
	.align		8
        /*0050*/ 	.dword	_ZN39_INTERNAL_d33456c4_4_k_cu_f2abd75c_36694cuda3std6ranges3__45__cpo4swapE
	.align		8
        /*0058*/ 	.dword	_ZN39_INTERNAL_d33456c4_4_k_cu_f2abd75c_36694cuda3std6ranges3__45__cpo9iter_moveE
	.align		8
        /*0060*/ 	.dword	_ZN39_INTERNAL_d33456c4_4_k_cu_f2abd75c_36694cute7productE
	.align		8
        /*0068*/ 	.dword	_ZN39_INTERNAL_d33456c4_4_k_cu_f2abd75c_36694cute1_E
	.align		8
        /*0070*/ 	.dword	$str$27
	.align		8
        /*0078*/ 	.dword	$str$28
	.align		8
        /*0080*/ 	.dword	$str$29
	.align		8
        /*0088*/ 	.dword	$str$30


//--------------------- .text._ZN7cutlass13device_kernelINS_4conv6kernel13ConvUniversalINS1_16ConvProblemShapeILNS1_8OperatorE2ELi2EEENS1_10collective14CollectiveConvINS1_47MainloopSm100TmaUmmaWarpSpecializedImplicitGemmILS5_2ELi17ELi2ELi1ELi2EN4cute5tupleIJNSA_1CILi1EEESD_SD_EEEEENSB_IJNSC_ILi64EEENSB_IJNSC_ILi128EEEEEENSB_IJNSC_ILi32EEEEEEEEENS_10bfloat16_tESM_NSA_8TiledMMAINSA_8MMA_AtomIJNSA_20SM100_MMA_F16BF16_SSISM_SM_fLi64ELi128ELNSA_4UMMA5MajorE1ELSR_1ELNSQ_7ScaleInE0ELSS_0EEEEEENSA_6LayoutISE_NSB_IJNSC_ILi0EEESW_SW_EEEEENSB_IJNSA_10UnderscoreESZ_SZ_EEEEENS7_6detail27Sm100ImplicitGemmTileTraitsINSA_13SM90_TMA_LOADENSA_14ComposedLayoutINSA_7SwizzleILi3ELi4ELi3EEENSA_18smem_ptr_flag_bitsILi16EEENSV_INSB_IJSG_NSC_ILi8EEEEEENSB_IJSD_SG_EEEEEEEvEENS13_INSA_20SM90_TMA_LOAD_IM2COLES1E_vEEEENS_8epilogue10collective18CollectiveEpilogueINS1J_23Sm100TmaWarpSpecializedILi4ELi2ELi16ELb1ELb0EEEJSL_NSB_IJNSV_ISG_SD_EENSV_ISJ_SD_EEEEESM_NSB_IJlNSB_IJSD_llEEESW_EEESM_S1S_NS1J_6fusion15FusionCallbacksIS1N_NS1T_17LinearCombinationISM_fSM_fLNS_15FloatRoundStyleE2EEESL_S1Q_JEEENSA_5SM1004TMEM4LOAD26SM100_TMEM_LOAD_16dp256b4xES14_NS15_INS16_ILi2ELi4ELi3EEES19_NSV_INSB_IJS1A_SJ_EEENSB_IJSJ_SD_EEEEEEENSA_17SM75_U32x4_LDSM_NENSA_14SM90_TMA_STOREES27_NSA_17SM90_U32x4_STSM_NENSA_39AutoVectorizingCopyWithAssumedAlignmentILi128EEEEEEvvEEEEvNT_6ParamsE --------------------------
	.section	.text._ZN7cutlass13device_kernelINS_4conv6kernel13ConvUniversalINS1_16ConvProblemShapeILNS1_8OperatorE2ELi2EEENS1_10collective14CollectiveConvINS1_47MainloopSm100TmaUmmaWarpSpecializedImplicitGemmILS5_2ELi17ELi2ELi1ELi2EN4cute5tupleIJNSA_1CILi1EEESD_SD_EEEEENSB_IJNSC_ILi64EEENSB_IJNSC_ILi128EEEEEENSB_IJNSC_ILi32EEEEEEEEENS_10bfloat16_tESM_NSA_8TiledMMAINSA_8MMA_AtomIJNSA_20SM100_MMA_F16BF16_SSISM_SM_fLi64ELi128ELNSA_4UMMA5MajorE1ELSR_1ELNSQ_7ScaleInE0ELSS_0EEEEEENSA_6LayoutISE_NSB_IJNSC_ILi0EEESW_SW_EEEEENSB_IJNSA_10UnderscoreESZ_SZ_EEEEENS7_6detail27Sm100ImplicitGemmTileTraitsINSA_13SM90_TMA_LOADENSA_14ComposedLayoutINSA_7SwizzleILi3ELi4ELi3EEENSA_18smem_ptr_flag_bitsILi16EEENSV_INSB_IJSG_NSC_ILi8EEEEEENSB_IJSD_SG_EEEEEEEvEENS13_INSA_20SM90_TMA_LOAD_IM2COLES1E_vEEEENS_8epilogue10collective18CollectiveEpilogueINS1J_23Sm100TmaWarpSpecializedILi4ELi2ELi16ELb1ELb0EEEJSL_NSB_IJNSV_ISG_SD_EENSV_ISJ_SD_EEEEESM_NSB_IJlNSB_IJSD_llEEESW_EEESM_S1S_NS1J_6fusion15FusionCallbacksIS1N_NS1T_17LinearCombinationISM_fSM_fLNS_15FloatRoundStyleE2EEESL_S1Q_JEEENSA_5SM1004TMEM4LOAD26SM100_TMEM_LOAD_16dp256b4xES14_NS15_INS16_ILi2ELi4ELi3EEES19_NSV_INSB_IJS1A_SJ_EEENSB_IJSJ_SD_EEEEEEENSA_17SM75_U32x4_LDSM_NENSA_14SM90_TMA_STOREES27_NSA_17SM90_U32x4_STSM_NENSA_39AutoVectorizingCopyWithAssumedAlignmentILi128EEEEEEvvEEEEvNT_6ParamsE,"ax",@progbits
	.align	128
.text._ZN7cutlass13device_kernelINS_4conv6kernel13ConvUniversalINS1_16ConvProblemShapeILNS1_8OperatorE2ELi2EEENS1_10collective14CollectiveConvINS1_47MainloopSm100TmaUmmaWarpSpecializedImplicitGemmILS5_2ELi17ELi2ELi1ELi2EN4cute5tupleIJNSA_1CILi1EEESD_SD_EEEEENSB_IJNSC_ILi64EEENSB_IJNSC_ILi128EEEEEENSB_IJNSC_ILi32EEEEEEEEENS_10bfloat16_tESM_NSA_8TiledMMAINSA_8MMA_AtomIJNSA_20SM100_MMA_F16BF16_SSISM_SM_fLi64ELi128ELNSA_4UMMA5MajorE1ELSR_1ELNSQ_7ScaleInE0ELSS_0EEEEEENSA_6LayoutISE_NSB_IJNSC_ILi0EEESW_SW_EEEEENSB_IJNSA_10UnderscoreESZ_SZ_EEEEENS7_6detail27Sm100ImplicitGemmTileTraitsINSA_13SM90_TMA_LOADENSA_14ComposedLayoutINSA_7SwizzleILi3ELi4ELi3EEENSA_18smem_ptr_flag_bitsILi16EEENSV_INSB_IJSG_NSC_ILi8EEEEEENSB_IJSD_SG_EEEEEEEvEENS13_INSA_20SM90_TMA_LOAD_IM2COLES1E_vEEEENS_8epilogue10collective18CollectiveEpilogueINS1J_23Sm100TmaWarpSpecializedILi4ELi2ELi16ELb1ELb0EEEJSL_NSB_IJNSV_ISG_SD_EENSV_ISJ_SD_EEEEESM_NSB_IJlNSB_IJSD_llEEESW_EEESM_S1S_NS1J_6fusion15FusionCallbacksIS1N_NS1T_17LinearCombinationISM_fSM_fLNS_15FloatRoundStyleE2EEESL_S1Q_JEEENSA_5SM1004TMEM4LOAD26SM100_TMEM_LOAD_16dp256b4xES14_NS15_INS16_ILi2ELi4ELi3EEES19_NSV_INSB_IJS1A_SJ_EEENSB_IJSJ_SD_EEEEEEENSA_17SM75_U32x4_LDSM_NENSA_14SM90_TMA_STOREES27_NSA_17SM90_U32x4_STSM_NENSA_39AutoVectorizingCopyWithAssumedAlignmentILi128EEEEEEvvEEEEvNT_6ParamsE:
        .type           _ZN7cutlass13device_kernelINS_4conv6kernel13ConvUniversalINS1_16ConvProblemShapeILNS1_8OperatorE2ELi2EEENS1_10collective14CollectiveConvINS1_47MainloopSm100TmaUmmaWarpSpecializedImplicitGemmILS5_2ELi17ELi2ELi1ELi2EN4cute5tupleIJNSA_1CILi1EEESD_SD_EEEEENSB_IJNSC_ILi64EEENSB_IJNSC_ILi128EEEEEENSB_IJNSC_ILi32EEEEEEEEENS_10bfloat16_tESM_NSA_8TiledMMAINSA_8MMA_AtomIJNSA_20SM100_MMA_F16BF16_SSISM_SM_fLi64ELi128ELNSA_4UMMA5MajorE1ELSR_1ELNSQ_7ScaleInE0ELSS_0EEEEEENSA_6LayoutISE_NSB_IJNSC_ILi0EEESW_SW_EEEEENSB_IJNSA_10UnderscoreESZ_SZ_EEEEENS7_6detail27Sm100ImplicitGemmTileTraitsINSA_13SM90_TMA_LOADENSA_14ComposedLayoutINSA_7SwizzleILi3ELi4ELi3EEENSA_18smem_ptr_flag_bitsILi16EEENSV_INSB_IJSG_NSC_ILi8EEEEEENSB_IJSD_SG_EEEEEEEvEENS13_INSA_20SM90_TMA_LOAD_IM2COLES1E_vEEEENS_8epilogue10collective18CollectiveEpilogueINS1J_23Sm100TmaWarpSpecializedILi4ELi2ELi16ELb1ELb0EEEJSL_NSB_IJNSV_ISG_SD_EENSV_ISJ_SD_EEEEESM_NSB_IJlNSB_IJSD_llEEESW_EEESM_S1S_NS1J_6fusion15FusionCallbacksIS1N_NS1T_17LinearCombinationISM_fSM_fLNS_15FloatRoundStyleE2EEESL_S1Q_JEEENSA_5SM1004TMEM4LOAD26SM100_TMEM_LOAD_16dp256b4xES14_NS15_INS16_ILi2ELi4ELi3EEES19_NSV_INSB_IJS1A_SJ_EEENSB_IJSJ_SD_EEEEEEENSA_17SM75_U32x4_LDSM_NENSA_14SM90_TMA_STOREES27_NSA_17SM90_U32x4_STSM_NENSA_39AutoVectorizingCopyWithAssumedAlignmentILi128EEEEEEvvEEEEvNT_6ParamsE,@function
        .size           _ZN7cutlass13device_kernelINS_4conv6kernel13ConvUniversalINS1_16ConvProblemShapeILNS1_8OperatorE2ELi2EEENS1_10collective14CollectiveConvINS1_47MainloopSm100TmaUmmaWarpSpecializedImplicitGemmILS5_2ELi17ELi2ELi1ELi2EN4cute5tupleIJNSA_1CILi1EEESD_SD_EEEEENSB_IJNSC_ILi64EEENSB_IJNSC_ILi128EEEEEENSB_IJNSC_ILi32EEEEEEEEENS_10bfloat16_tESM_NSA_8TiledMMAINSA_8MMA_AtomIJNSA_20SM100_MMA_F16BF16_SSISM_SM_fLi64ELi128ELNSA_4UMMA5MajorE1ELSR_1ELNSQ_7ScaleInE0ELSS_0EEEEEENSA_6LayoutISE_NSB_IJNSC_ILi0EEESW_SW_EEEEENSB_IJNSA_10UnderscoreESZ_SZ_EEEEENS7_6detail27Sm100ImplicitGemmTileTraitsINSA_13SM90_TMA_LOADENSA_14ComposedLayoutINSA_7SwizzleILi3ELi4ELi3EEENSA_18smem_ptr_flag_bitsILi16EEENSV_INSB_IJSG_NSC_ILi8EEEEEENSB_IJSD_SG_EEEEEEEvEENS13_INSA_20SM90_TMA_LOAD_IM2COLES1E_vEEEENS_8epilogue10collective18CollectiveEpilogueINS1J_23Sm100TmaWarpSpecializedILi4ELi2ELi16ELb1ELb0EEEJSL_NSB_IJNSV_ISG_SD_EENSV_ISJ_SD_EEEEESM_NSB_IJlNSB_IJSD_llEEESW_EEESM_S1S_NS1J_6fusion15FusionCallbacksIS1N_NS1T_17LinearCombinationISM_fSM_fLNS_15FloatRoundStyleE2EEESL_S1Q_JEEENSA_5SM1004TMEM4LOAD26SM100_TMEM_LOAD_16dp256b4xES14_NS15_INS16_ILi2ELi4ELi3EEES19_NSV_INSB_IJS1A_SJ_EEENSB_IJSJ_SD_EEEEEEENSA_17SM75_U32x4_LDSM_NENSA_14SM90_TMA_STOREES27_NSA_17SM90_U32x4_STSM_NENSA_39AutoVectorizingCopyWithAssumedAlignmentILi128EEEEEEvvEEEEvNT_6ParamsE,(.L_x_206 - _ZN7cutlass13device_kernelINS_4conv6kernel13ConvUniversalINS1_16ConvProblemShapeILNS1_8OperatorE2ELi2EEENS1_10collective14CollectiveConvINS1_47MainloopSm100TmaUmmaWarpSpecializedImplicitGemmILS5_2ELi17ELi2ELi1ELi2EN4cute5tupleIJNSA_1CILi1EEESD_SD_EEEEENSB_IJNSC_ILi64EEENSB_IJNSC_ILi128EEEEEENSB_IJNSC_ILi32EEEEEEEEENS_10bfloat16_tESM_NSA_8TiledMMAINSA_8MMA_AtomIJNSA_20SM100_MMA_F16BF16_SSISM_SM_fLi64ELi128ELNSA_4UMMA5MajorE1ELSR_1ELNSQ_7ScaleInE0ELSS_0EEEEEENSA_6LayoutISE_NSB_IJNSC_ILi0EEESW_SW_EEEEENSB_IJNSA_10UnderscoreESZ_SZ_EEEEENS7_6detail27Sm100ImplicitGemmTileTraitsINSA_13SM90_TMA_LOADENSA_14ComposedLayoutINSA_7SwizzleILi3ELi4ELi3EEENSA_18smem_ptr_flag_bitsILi16EEENSV_INSB_IJSG_NSC_ILi8EEEEEENSB_IJSD_SG_EEEEEEEvEENS13_INSA_20SM90_TMA_LOAD_IM2COLES1E_vEEEENS_8epilogue10collective18CollectiveEpilogueINS1J_23Sm100TmaWarpSpecializedILi4ELi2ELi16ELb1ELb0EEEJSL_NSB_IJNSV_ISG_SD_EENSV_ISJ_SD_EEEEESM_NSB_IJlNSB_IJSD_llEEESW_EEESM_S1S_NS1J_6fusion15FusionCallbacksIS1N_NS1T_17LinearCombinationISM_fSM_fLNS_15FloatRoundStyleE2EEESL_S1Q_JEEENSA_5SM1004TMEM4LOAD26SM100_TMEM_LOAD_16dp256b4xES14_NS15_INS16_ILi2ELi4ELi3EEES19_NSV_INSB_IJS1A_SJ_EEENSB_IJSJ_SD_EEEEEEENSA_17SM75_U32x4_LDSM_NENSA_14SM90_TMA_STOREES27_NSA_17SM90_U32x4_STSM_NENSA_39AutoVectorizingCopyWithAssumedAlignmentILi128EEEEEEvvEEEEvNT_6ParamsE)
        .other          _ZN7cutlass13device_kernelINS_4conv6kernel13ConvUniversalINS1_16ConvProblemShapeILNS1_8OperatorE2ELi2EEENS1_10collective14CollectiveConvINS1_47MainloopSm100TmaUmmaWarpSpecializedImplicitGemmILS5_2ELi17ELi2ELi1ELi2EN4cute5tupleIJNSA_1CILi1EEESD_SD_EEEEENSB_IJNSC_ILi64EEENSB_IJNSC_ILi128EEEEEENSB_IJNSC_ILi32EEEEEEEEENS_10bfloat16_tESM_NSA_8TiledMMAINSA_8MMA_AtomIJNSA_20SM100_MMA_F16BF16_SSISM_SM_fLi64ELi128ELNSA_4UMMA5MajorE1ELSR_1ELNSQ_7ScaleInE0ELSS_0EEEEEENSA_6LayoutISE_NSB_IJNSC_ILi0EEESW_SW_EEEEENSB_IJNSA_10UnderscoreESZ_SZ_EEEEENS7_6detail27Sm100ImplicitGemmTileTraitsINSA_13SM90_TMA_LOADENSA_14ComposedLayoutINSA_7SwizzleILi3ELi4ELi3EEENSA_18smem_ptr_flag_bitsILi16EEENSV_INSB_IJSG_NSC_ILi8EEEEEENSB_IJSD_SG_EEEEEEEvEENS13_INSA_20SM90_TMA_LOAD_IM2COLES1E_vEEEENS_8epilogue10collective18CollectiveEpilogueINS1J_23Sm100TmaWarpSpecializedILi4ELi2ELi16ELb1ELb0EEEJSL_NSB_IJNSV_ISG_SD_EENSV_ISJ_SD_EEEEESM_NSB_IJlNSB_IJSD_llEEESW_EEESM_S1S_NS1J_6fusion15FusionCallbacksIS1N_NS1T_17LinearCombinationISM_fSM_fLNS_15FloatRoundStyleE2EEESL_S1Q_JEEENSA_5SM1004TMEM4LOAD26SM100_TMEM_LOAD_16dp256b4xES14_NS15_INS16_ILi2ELi4ELi3EEES19_NSV_INSB_IJS1A_SJ_EEENSB_IJSJ_SD_EEEEEEENSA_17SM75_U32x4_LDSM_NENSA_14SM90_TMA_STOREES27_NSA_17SM90_U32x4_STSM_NENSA_39AutoVectorizingCopyWithAssumedAlignmentILi128EEEEEEvvEEEEvNT_6ParamsE,@"STO_CUDA_ENTRY STV_DEFAULT"
_ZN7cutlass13device_kernelINS_4conv6kernel13ConvUniversalINS1_16ConvProblemShapeILNS1_8OperatorE2ELi2EEENS1_10collective14CollectiveConvINS1_47MainloopSm100TmaUmmaWarpSpecializedImplicitGemmILS5_2ELi17ELi2ELi1ELi2EN4cute5tupleIJNSA_1CILi1EEESD_SD_EEEEENSB_IJNSC_ILi64EEENSB_IJNSC_ILi128EEEEEENSB_IJNSC_ILi32EEEEEEEEENS_10bfloat16_tESM_NSA_8TiledMMAINSA_8MMA_AtomIJNSA_20SM100_MMA_F16BF16_SSISM_SM_fLi64ELi128ELNSA_4UMMA5MajorE1ELSR_1ELNSQ_7ScaleInE0ELSS_0EEEEEENSA_6LayoutISE_NSB_IJNSC_ILi0EEESW_SW_EEEEENSB_IJNSA_10UnderscoreESZ_SZ_EEEEENS7_6detail27Sm100ImplicitGemmTileTraitsINSA_13SM90_TMA_LOADENSA_14ComposedLayoutINSA_7SwizzleILi3ELi4ELi3EEENSA_18smem_ptr_flag_bitsILi16EEENSV_INSB_IJSG_NSC_ILi8EEEEEENSB_IJSD_SG_EEEEEEEvEENS13_INSA_20SM90_TMA_LOAD_IM2COLES1E_vEEEENS_8epilogue10collective18CollectiveEpilogueINS1J_23Sm100TmaWarpSpecializedILi4ELi2ELi16ELb1ELb0EEEJSL_NSB_IJNSV_ISG_SD_EENSV_ISJ_SD_EEEEESM_NSB_IJlNSB_IJSD_llEEESW_EEESM_S1S_NS1J_6fusion15FusionCallbacksIS1N_NS1T_17LinearCombinationISM_fSM_fLNS_15FloatRoundStyleE2EEESL_S1Q_JEEENSA_5SM1004TMEM4LOAD26SM100_TMEM_LOAD_16dp256b4xES14_NS15_INS16_ILi2ELi4ELi3EEES19_NSV_INSB_IJS1A_SJ_EEENSB_IJSJ_SD_EEEEEEENSA_17SM75_U32x4_LDSM_NENSA_14SM90_TMA_STOREES27_NSA_17SM90_U32x4_STSM_NENSA_39AutoVectorizingCopyWithAssumedAlignmentILi128EEEEEEvvEEEEvNT_6ParamsE:
[----:B------:R-:W1:Y:S01]  /*0000*/  LDC R1, c[0x0][0x37c] ;  /* 0x0000df00ff017b82 */ /* 0x000e620000000800 */
[----:B------:R-:W2:Y:S01]  /*0010*/  S2R R54, SR_TID.X ;  /* 0x0000000000367919 */ /* 0x000ea20000002100 */
[----:B------:R-:W3:Y:S01]  /*0020*/  LDCU.64 UR8, c[0x0][0x890] ;  /* 0x00011200ff0877ac */ /* 0x000ee20008000a00 */
[----:B-1----:R-:W-:Y:S01]  /*0030*/  VIADD R1, R1, 0xfffffff8 ;  /* 0xfffffff801017836 */ /* 0x002fe20000000000 */
[----:B------:R-:W-:Y:S02]  /*0040*/  PRMT R55, RZ, 0x7610, R55 ;  /* 0x00007610ff377816 */ /* 0x000fe40000000037 */
[----:B------:R-:W-:Y:S01]  /*0050*/  ELECT P3, URZ, PT ;  /* 0x0000000000ff782f */ /* 0x000fe20003860000 */
[----:B---3--:R-:W-:-:S04]  /*0060*/  UISETP.NE.U32.AND UP0, UPT, UR8, URZ, UPT ;  /* 0x000000ff0800728c */ /* 0x008fc8000bf05070 */
[----:B------:R-:W-:Y:S01]  /*0070*/  UISETP.NE.AND.EX UP0, UPT, UR9, URZ, UPT, UP0 ;  /* 0x000000ff0900728c */ /* 0x000fe2000bf05300 */
[----:B--2---:R-:W-:-:S05]  /*0080*/  SHF.R.U32.HI R56, RZ, 0x5, R54 ;  /* 0x00000005ff387819 */ /* 0x004fca0000011636 */
[----:B------:R-:W1:Y:S02]  /*0090*/  SHFL.IDX PT, R0, R56, RZ, 0x1f ;  /* 0x00001fff38007589 */ /* 0x000e6400000e0000 */
[----:B-1----:R-:W-:Y:S01]  /*00a0*/  R2UR UR18, R0 ;  /* 0x00000000001272ca */ /* 0x002fe200000e0000 */
[----:B------:R-:W-:-:S14]  /*00b0*/  BRA.U UP0, `(.L_x_0) ;  /* 0x0000000100307547 */ /* 0x000fdc000b800000 */
[----:B------:R-:W1:Y:S02]  /*00c0*/  LDCU.64 UR4, c[0x0][0x888] ;  /* 0x00011100ff0477ac */ /* 0x000e640008000a00 */
[----:B-1----:R-:W-:-:S04]  /*00d0*/  UISETP.NE.U32.AND UP0, UPT, UR4, URZ, UPT ;  /* 0x000000ff0400728c */ /* 0x002fc8000bf05070 */
[----:B------:R-:W-:-:S09]  /*00e0*/  UISETP.NE.AND.EX UP0, UPT, UR5, URZ, UPT, UP0 ;  /* 0x000000ff0500728c */ /* 0x000fd2000bf05300 */
[----:B------:R-:W-:Y:S05]  /*00f0*/  BRA.U !UP0, `(.L_x_1) ;  /* 0x0000000108147547 */ /* 0x000fea000b800000 */
[----:B------:R-:W1:Y:S01]  /*0100*/  LDC.64 R2, c[0x0][0x888] ;  /* 0x00022200ff027b82 */ /* 0x000e620000000a00 */
[----:B------:R-:W1:Y:S02]  /*0110*/  LDCU.64 UR4, c[0x0][0x358] ;  /* 0x00006b00ff0477ac */ /* 0x000e640008000a00 */
[----:B-1----:R1:W5:Y:S01]  /*0120*/  LDG.E R27, desc[UR4][R2.64] ;  /* 0x00000004021b7981 */ /* 0x002362000c1e1900 */
[----:B------:R-:W-:Y:S01]  /*0130*/  HFMA2 R55, -RZ, RZ, 0, 5.9604644775390625e-08 ;  /* 0x00000001ff377431 */ /* 0x000fe200000001ff */
[----:B------:R-:W-:Y:S05]  /*0140*/  BRA `(.L_x_0) ;  /* 0x00000000000c7947 */ /* 0x000fea0003800000 */
.L_x_1:
[----:B------:R-:W1:Y:S01]  /*0150*/  LDCU UR4, c[0x0][0x880] ;  /* 0x00011000ff0477ac */ /* 0x000e620008000800 */
[----:B------:R-:W-:Y:S01]  /*0160*/  HFMA2 R55, -RZ, RZ, 0, 5.9604644775390625e-08 ;  /* 0x00000001ff377431 */ /* 0x000fe200000001ff */
[----:B-1----:R-:W-:-:S07]  /*0170*/  MOV R27, UR4 ;  /* 0x00000004001b7c02 */ /* 0x002fce0008000f00 */
.L_x_0:
[----:B------:R-:W2:Y:S02]  /*0180*/  LDCU.64 UR4, c[0x0][0x8b0] ;  /* 0x00011600ff0477ac */ /* 0x000ea40008000a00 */
[----:B--2---:R-:W-:-:S04]  /*0190*/  UISETP.NE.U32.AND UP0, UPT, UR4, URZ, UPT ;  /* 0x000000ff0400728c */ /* 0x004fc8000bf05070 */
[----:B------:R-:W-:-:S09]  /*01a0*/  UISETP.NE.AND.EX UP0, UPT, UR5, URZ, UPT, UP0 ;  /* 0x000000ff0500728c */ /* 0x000fd2000bf05300 */
[----:B------:R-:W-:Y:S05]  /*01b0*/  BRA.U UP0, `(.L_x_2) ;  /* 0x0000000100287547 */ /* 0x000fea000b800000 */
[----:B------:R-:W2:Y:S02]  /*01c0*/  LDCU.64 UR4, c[0x0][0x8a8] ;  /* 0x00011500ff0477ac */ /* 0x000ea40008000a00 */
[----:B--2---:R-:W-:-:S04]  /*01d0*/  UISETP.NE.U32.AND UP0, UPT, UR4, URZ, UPT ;  /* 0x000000ff0400728c */ /* 0x004fc8000bf05070 */
[----:B------:R-:W-:-:S09]  /*01e0*/  UISETP.NE.AND.EX UP0, UPT, UR5, URZ, UPT, UP0 ;  /* 0x000000ff0500728c */ /* 0x000fd2000bf05300 */
[----:B------:R-:W-:Y:S05]  /*01f0*/  BRA.U !UP0, `(.L_x_3) ;  /* 0x0000000108107547 */ /* 0x000fea000b800000 */
[----:B------:R-:W2:Y:S01]  /*0200*/  LDC.64 R24, c[0x0][0x8a8] ;  /* 0x00022a00ff187b82 */ /* 0x000ea20000000a00 */
[----:B------:R-:W2:Y:S02]  /*0210*/  LDCU.64 UR4, c[0x0][0x358] ;  /* 0x00006b00ff0477ac */ /* 0x000ea40008000a00 */
[----:B--2---:R2:W5:Y:S01]  /*0220*/  LDG.E R24, desc[UR4][R24.64] ;  /* 0x0000000418187981 */ /* 0x004562000c1e1900 */
[----:B------:R-:W-:Y:S05]  /*0230*/  BRA `(.L_x_2) ;  /* 0x0000000000087947 */ /* 0x000fea0003800000 */
.L_x_3:
[----:B------:R-:W2:Y:S02]  /*0240*/  LDCU UR4, c[0x0][0x8a0] ;  /* 0x00011400ff0477ac */ /* 0x000ea40008000800 */
[----:B--2---:R-:W-:Y:S02]  /*0250*/  MOV R24, UR4 ;  /* 0x0000000400187c02 */ /* 0x004fe40008000f00 */
.L_x_2:
[----:B------:R-:W-:Y:S01]  /*0260*/  IMAD.U32 R0, RZ, RZ, UR18 ;  /* 0x00000012ff007e24 */ /* 0x000fe2000f8e00ff */
[----:B------:R-:W-:Y:S04]  /*0270*/  BSSY.RECONVERGENT B0, `(.L_x_4) ;  /* 0x000000c000007945 */ /* 0x000fe80003800200 */
[C---:B------:R-:W-:Y:S02]  /*0280*/  ISETP.NE.OR P1, PT, R0.reuse, 0x1, !P3 ;  /* 0x000000010000780c */ /* 0x040fe40005f25670 */
[----:B------:R-:W-:-:S11]  /*0290*/  ISETP.NE.OR P0, PT, R0, 0x3, !P3 ;  /* 0x000000030000780c */ /* 0x000fd60005f05670 */
[----:B------:R-:W-:Y:S05]  /*02a0*/  @P1 BRA `(.L_x_5) ;  /* 0x0000000000201947 */ /* 0x000fea0003800000 */
[----:B------:R-:W3:Y:S02]  /*02b0*/  LDCU.64 UR4, c[0x0][0x348] ;  /* 0x00006900ff0477ac */ /* 0x000ee40008000a00 */
[----:B---3--:R-:W-:Y:S02]  /*02c0*/  UIADD3 UR6, UP1, UPT, UR4, 0x80, URZ ;  /* 0x0000008004067890 */ /* 0x008fe4000ff3e0ff */
[----:B------:R-:W-:Y:S02]  /*02d0*/  UIADD3 UR4, UP0, UPT, UR4, 0x180, URZ ;  /* 0x0000018004047890 */ /* 0x000fe4000ff1e0ff */
[----:B------:R-:W-:Y:S02]  /*02e0*/  UIADD3.X UR7, UPT, UPT, URZ, UR5, URZ, UP1, !UPT ;  /* 0x00000005ff077290 */ /* 0x000fe40008ffe4ff */
[----:B------:R-:W-:-:S07]  /*02f0*/  UIADD3.X UR5, UPT, UPT, URZ, UR5, URZ, UP0, !UPT ;  /* 0x00000005ff057290 */ /* 0x000fce00087fe4ff */
[----:B------:R3:W-:Y:S02]  /*0300*/  UTMACCTL.PF [UR6] ;  /* 0x00000000060079b9 */ /* 0x0007e40008040000 */
[----:B------:R3:W-:Y:S02]  /*0310*/  UTMACCTL.PF [UR4] ;  /* 0x00000000040079b9 */ /* 0x0007e40008040000 */
[----:B---3--:R-:W-:Y:S01]  /*0320*/  NOP ;  /* 0x0000000000007918 */ /* 0x008fe20000000000 */
.L_x_5:
[----:B------:R-:W-:Y:S05]  /*0330*/  BSYNC.RECONVERGENT B0 ;  /* 0x0000000000007941 */ /* 0x000fea0003800200 */
.L_x_4:
[----:B------:R-:W-:Y:S04]  /*0340*/  BSSY.RECONVERGENT B0, `(.L_x_6) ;  /* 0x000000a000007945 */ /* 0x000fe80003800200 */
        /* <DEDUP_REMOVED lines=9> */
.L_x_7:
[----:B------:R-:W-:Y:S05]  /*03e0*/  BSYNC.RECONVERGENT B0 ;  /* 0x0000000000007941 */ /* 0x000fea0003800200 */
.L_x_6:
[----:B------:R-:W3:Y:S01]  /*03f0*/  LDCU.64 UR4, c[0x0][0x888] ;  /* 0x00011100ff0477ac */ /* 0x000ee20008000a00 */
[----:B------:R-:W-:Y:S02]  /*0400*/  UISETP.EQ.U32.AND UP2, UPT, UR8, URZ, UPT ;  /* 0x000000ff0800728c */ /* 0x000fe4000bf42070 */
[----:B------:R-:W-:Y:S02]  /*0410*/  UPLOP3.LUT UP3, UPT, UPT, UPT, UPT, 0x80, 0x8 ;  /* 0x000000000008789c */ /* 0x000fe40003f6f070 */
[----:B---3--:R-:W-:-:S04]  /*0420*/  UISETP.NE.U32.AND UP0, UPT, UR4, URZ, UPT ;  /* 0x000000ff0400728c */ /* 0x008fc8000bf05070 */
[----:B------:R-:W-:-:S04]  /*0430*/  UISETP.NE.AND.EX UP1, UPT, UR5, URZ, UPT, UP0 ;  /* 0x000000ff0500728c */ /* 0x000fc8000bf25300 */
[----:B------:R-:W-:-:S04]  /*0440*/  UISETP.EQ.OR.EX UP4, UPT, UR9, URZ, !UP1, UP2 ;  /* 0x000000ff0900728c */ /* 0x000fc8000cf82720 */
[----:B------:R-:W-:-:S06]  /*0450*/  UP2UR UR4, UPR, URZ, 0x10 ;  /* 0x00000010ff047883 */ /* 0x000fcc0008000000 */
[----:B------:R-:W-:Y:S01]  /*0460*/  MOV R59, UR4 ;  /* 0x00000004003b7c02 */ /* 0x000fe20008000f00 */
[----:B------:R-:W-:Y:S06]  /*0470*/  BRA.U !UP4, `(.L_x_8) ;  /* 0x000000010c207547 */ /* 0x000fec000b800000 */
[----:B------:R-:W-:Y:S01]  /*0480*/  UISETP.NE.U32.AND UP2, UPT, UR8, URZ, UPT ;  /* 0x000000ff0800728c */ /* 0x000fe2000bf45070 */
[----:B-----5:R-:W-:Y:S01]  /*0490*/  FSETP.NEU.AND P0, PT, R27, RZ, PT ;  /* 0x000000ff1b00720b */ /* 0x020fe20003f0d000 */
[----:B------:R-:W-:Y:S02]  /*04a0*/  USEL UR4, URZ, 0xffffffff, UP1 ;  /* 0xffffffffff047887 */ /* 0x000fe40008800000 */
[----:B------:R-:W-:-:S10]  /*04b0*/  UISETP.NE.AND.EX UP2, UPT, UR9, URZ, UPT, UP2 ;  /* 0x000000ff0900728c */ /* 0x000fd4000bf45320 */
[----:B------:R-:W-:Y:S01]  /*04c0*/  VOTEU.ANY UP0, P0 ;  /* 0x0000000000ff7886 */ /* 0x000fe20000000100 */
[----:B------:R-:W-:-:S04]  /*04d0*/  @!UP2 USEL UR4, URZ, 0xffffffff, UP0 ;  /* 0xffffffffff04a887 */ /* 0x000fc80008000000 */
[----:B------:R-:W-:-:S04]  /*04e0*/  ULOP3.LUT UR4, UR4, 0x1, URZ, 0xc0, !UPT ;  /* 0x0000000104047892 */ /* 0x000fc8000f8ec0ff */
[----:B------:R-:W-:-:S11]  /*04f0*/  UISETP.NE.U32.AND UP3, UPT, UR4, 0x1, UPT ;  /* 0x000000010400788c */ /* 0x000fd6000bf65070 */
.L_x_8:
[----:B-1----:R-:W1:Y:S01]  /*0500*/  SHFL.IDX PT, R2, R56, RZ, 0x1f ;  /* 0x00001fff38027589 */ /* 0x002e6200000e0000 */
[----:B------:R-:W-:-:S04]  /*0510*/  UISETP.NE.AND UP0, UPT, UR18, 0x2, UPT ;  /* 0x000000021200788c */ /* 0x000fc8000bf05270 */
[----:B------:R-:W-:Y:S01]  /*0520*/  USEL UR62, URZ, 0x1, UP0 ;  /* 0x00000001ff3e7887 */ /* 0x000fe20008000000 */
[----:B-1----:R-:W-:-:S13]  /*0530*/  ISETP.NE.AND P0, PT, R2, RZ, PT ;  /* 0x000000ff0200720c */ /* 0x002fda0003f05270 */
[----:B------:R-:W-:Y:S05]  /*0540*/  @P0 BRA `(.L_x_9) ;  /* 0x0000000000bc0947 */ /* 0x000fea0003800000 */
[----:B------:R-:W-:Y:S01]  /*0550*/  ELECT P0, URZ, PT ;  /* 0x0000000000ff782f */ /* 0x000fe20003800000 */
[----:B------:R-:W-:-:S12]  /*0560*/  BSSY.RECONVERGENT B0, `(.L_x_9) ;  /* 0x000002d000007945 */ /* 0x000fd80003800200 */
[----:B------:R-:W-:Y:S05]  /*0570*/  @!P0 BRA `(.L_x_10) ;  /* 0x0000000000ac8947 */ /* 0x000fea0003800000 */
[----:B------:R-:W1:Y:S01]  /*0580*/  S2UR UR4, SR_CgaCtaId ;  /* 0x00000000000479c3 */ /* 0x000e620000008800 */
[----:B------:R-:W-:Y:S01]  /*0590*/  UMOV UR5, 0x400 ;  /* 0x0000040000057882 */ /* 0x000fe20000000000 */
[----:B------:R-:W-:Y:S02]  /*05a0*/  UMOV UR6, 0x1 ;  /* 0x0000000100067882 */ /* 0x000fe40000000000 */
[----:B------:R-:W-:-:S04]  /*05b0*/  UIADD3 UR6, UPT, UPT, -UR6, 0x100000, URZ ;  /* 0x0010000006067890 */ /* 0x000fc8000fffe1ff */
[----:B------:R-:W-:Y:S02]  /*05c0*/  USHF.L.U32 UR7, UR6, 0xb, URZ ;  /* 0x0000000b06077899 */ /* 0x000fe400080006ff */
[----:B------:R-:W-:Y:S02]  /*05d0*/  USHF.L.U32 UR6, UR6, 0x1, URZ ;  /* 0x0000000106067899 */ /* 0x000fe400080006ff */
[----:B-1----:R-:W-:Y:S01]  /*05e0*/  ULEA UR4, UR4, UR5, 0x18 ;  /* 0x0000000504047291 */ /* 0x002fe2000f8ec0ff */
[----:B------:R-:W1:Y:S11]  /*05f0*/  FENCE.VIEW.ASYNC.S ;  /* 0x00000000000073c6 */ /* 0x000e760000000000 */
[----:B-1----:R1:W3:Y:S01]  /*0600*/  SYNCS.EXCH.64 URZ, [UR4], UR6 ;  /* 0x0000000604ff75b2 */ /* 0x0022e20008000100 */
[----:B------:R1:W4:Y:S01]  /*0610*/  SYNCS.EXCH.64 URZ, [UR4+0x88], UR6 ;  /* 0x0000880604ff75b2 */ /* 0x0003220008000100 */
[----:B------:R1:W1:Y:S01]  /*0620*/  SYNCS.EXCH.64 URZ, [UR4+0x8], UR6 ;  /* 0x0000080604ff75b2 */ /* 0x0002620008000100 */
        /* <DEDUP_REMOVED lines=31> */
[----:B---34-:R-:W-:Y:S01]  /*0820*/  NOP ;  /* 0x0000000000007918 */ /* 0x018fe20000000000 */
.L_x_10:
[----:B-1----:R-:W-:Y:S05]  /*0830*/  BSYNC.RECONVERGENT B0 ;  /* 0x0000000000007941 */ /* 0x002fea0003800200 */
.L_x_9:
[----:B------:R-:W1:Y:S01]  /*0840*/  SHFL.IDX PT, R2, R56, RZ, 0x1f ;  /* 0x00001fff38027589 */ /* 0x000e6200000e0000 */
[----:B------:R-:W-:Y:S01]  /*0850*/  NOP ;  /* 0x0000000000007918 */ /* 0x000fe20000000000 */
[----:B-1----:R-:W-:-:S13]  /*0860*/  ISETP.NE.AND P0, PT, R2, 0x1, PT ;  /* 0x000000010200780c */ /* 0x002fda0003f05270 */
[----:B------:R-:W-:Y:S05]  /*0870*/  @P0 BRA `(.L_x_11) ;  /* 0x0000000000580947 */ /* 0x000fea0003800000 */
[----:B------:R-:W1:Y:S01]  /*0880*/  S2UR UR4, SR_CgaCtaId ;  /* 0x00000000000479c3 */ /* 0x000e620000008800 */
[----:B------:R-:W-:Y:S01]  /*0890*/  UMOV UR5, 0x400 ;  /* 0x0000040000057882 */ /* 0x000fe20000000000 */
[----:B------:R-:W-:Y:S01]  /*08a0*/  UMOV UR8, 0x20 ;  /* 0x0000002000087882 */ /* 0x000fe20000000000 */
[----:B------:R-:W-:Y:S01]  /*08b0*/  UMOV UR6, 0x80 ;  /* 0x0000008000067882 */ /* 0x000fe20000000000 */
[----:B------:R-:W-:-:S04]  /*08c0*/  UIADD3 UR8, UPT, UPT, -UR8, 0x100000, URZ ;  /* 0x0010000008087890 */ /* 0x000fc8000fffe1ff */
[----:B------:R-:W-:Y:S02]  /*08d0*/  USHF.L.U32 UR9, UR8, 0xb, URZ ;  /* 0x0000000b08097899 */ /* 0x000fe400080006ff */
[----:B------:R-:W-:Y:S02]  /*08e0*/  USHF.L.U32 UR8, UR8, 0x1, URZ ;  /* 0x0000000108087899 */ /* 0x000fe400080006ff */
[----:B------:R-:W-:-:S04]  /*08f0*/  UIADD3 UR6, UPT, UPT, -UR6, 0x100000, URZ ;  /* 0x0010000006067890 */ /* 0x000fc8000fffe1ff */
[----:B------:R-:W-:Y:S02]  /*0900*/  USHF.L.U32 UR7, UR6, 0xb, URZ ;  /* 0x0000000b06077899 */ /* 0x000fe400080006ff */
[----:B------:R-:W-:Y:S01]  /*0910*/  USHF.L.U32 UR6, UR6, 0x1, URZ ;  /* 0x0000000106067899 */ /* 0x000fe200080006ff */
[----:B------:R-:W-:Y:S01]  /*0920*/  ELECT P0, URZ, PT ;  /* 0x0000000000ff782f */ /* 0x000fe20003800000 */
[----:B-1----:R-:W-:Y:S01]  /*0930*/  ULEA UR4, UR4, UR5, 0x18 ;  /* 0x0000000504047291 */ /* 0x002fe2000f8ec0ff */
[----:B------:R-:W1:Y:S11]  /*0940*/  FENCE.VIEW.ASYNC.S ;  /* 0x00000000000073c6 */ /* 0x000e760000000000 */
[----:B-1----:R1:W3:Y:S01]  /*0950*/  SYNCS.EXCH.64 URZ, [UR4+0x110], UR8 ;  /* 0x0001100804ff75b2 */ /* 0x0022e20008000100 */
[----:B------:R1:W4:Y:S01]  /*0960*/  SYNCS.EXCH.64 URZ, [UR4+0x130], UR6 ;  /* 0x0001300604ff75b2 */ /* 0x0003220008000100 */
[----:B------:R1:W1:Y:S01]  /*0970*/  SYNCS.EXCH.64 URZ, [UR4+0x118], UR8 ;  /* 0x0001180804ff75b2 */ /* 0x0002620008000100 */
[----:B------:R1:W1:Y:S01]  /*0980*/  SYNCS.EXCH.64 URZ, [UR4+0x138], UR6 ;  /* 0x0001380604ff75b2 */ /* 0x0002620008000100 */
[----:B------:R1:W1:Y:S01]  /*0990*/  SYNCS.EXCH.64 URZ, [UR4+0x120], UR8 ;  /* 0x0001200804ff75b2 */ /* 0x0002620008000100 */
[----:B------:R1:W1:Y:S01]  /*09a0*/  SYNCS.EXCH.64 URZ, [UR4+0x140], UR6 ;  /* 0x0001400604ff75b2 */ /* 0x0002620008000100 */
[----:B------:R1:W1:Y:S01]  /*09b0*/  SYNCS.EXCH.64 URZ, [UR4+0x128], UR8 ;  /* 0x0001280804ff75b2 */ /* 0x0002620008000100 */
[----:B------:R1:W1:Y:S01]  /*09c0*/  SYNCS.EXCH.64 URZ, [UR4+0x148], UR6 ;  /* 0x0001480604ff75b2 */ /* 0x0002620008000100 */
[----:B------:R-:W-:Y:S01]  /*09d0*/  NOP ;  /* 0x0000000000007918 */ /* 0x000fe20000000000 */
.L_x_11:
[----:B------:R-:W2:Y:S01]  /*09e0*/  SHFL.IDX PT, R2, R56, RZ, 0x1f ;  /* 0x00001fff38027589 */ /* 0x000ea200000e0000 */
[----:B------:R-:W-:Y:S01]  /*09f0*/  NOP ;  /* 0x0000000000007918 */ /* 0x000fe20000000000 */
[----:B--2---:R-:W-:-:S13]  /*0a00*/  ISETP.NE.AND P0, PT, R2, 0x3, PT ;  /* 0x000000030200780c */ /* 0x004fda0003f05270 */
[----:B------:R-:W-:Y:S05]  /*0a10*/  @P0 BRA `(.L_x_12) ;  /* 0x0000000000300947 */ /* 0x000fea0003800000 */
[----:B-1----:R-:W1:Y:S01]  /*0a20*/  S2UR UR4, SR_CgaCtaId ;  /* 0x00000000000479c3 */ /* 0x002e620000008800 */
[----:B------:R-:W-:Y:S01]  /*0a30*/  UMOV UR6, 0x400 ;  /* 0x0000040000067882 */ /* 0x000fe20000000000 */
[----:B------:R-:W-:Y:S01]  /*0a40*/  UMOV UR5, 0x20 ;  /* 0x0000002000057882 */ /* 0x000fe20000000000 */
[----:B------:R-:W-:Y:S01]  /*0a50*/  ELECT P0, URZ, PT ;  /* 0x0000000000ff782f */ /* 0x000fe20003800000 */
[----:B-1----:R-:W-:Y:S02]  /*0a60*/  ULEA UR6, UR4, UR6, 0x18 ;  /* 0x0000000604067291 */ /* 0x002fe4000f8ec0ff */
[----:B------:R-:W-:-:S04]  /*0a70*/  UIADD3 UR4, UPT, UPT, -UR5, 0x100000, URZ ;  /* 0x0010000005047890 */ /* 0x000fc8000fffe1ff */
[----:B------:R-:W-:Y:S02]  /*0a80*/  USHF.L.U32 UR5, UR4, 0xb, URZ ;  /* 0x0000000b04057899 */ /* 0x000fe400080006ff */
[----:B------:R-:W-:Y:S01]  /*0a90*/  USHF.L.U32 UR4, UR4, 0x1, URZ ;  /* 0x0000000104047899 */ /* 0x000fe200080006ff */
[----:B------:R-:W1:Y:S11]  /*0aa0*/  FENCE.VIEW.ASYNC.S ;  /* 0x00000000000073c6 */ /* 0x000e760000000000 */
[----:B-1----:R2:W1:Y:S01]  /*0ab0*/  SYNCS.EXCH.64 URZ, [UR6+0x150], UR4 ;  /* 0x0001500406ff75b2 */ /* 0x0024620008000100 */
[----:B------:R2:W1:Y:S02]  /*0ac0*/  SYNCS.EXCH.64 URZ, [UR6+0x158], UR4 ;  /* 0x0001580406ff75b2 */ /* 0x0004640008000100 */
[----:B--2---:R-:W-:Y:S01]  /*0ad0*/  NOP ;  /* 0x0000000000007918 */ /* 0x004fe20000000000 */
.L_x_12:
[----:B------:R-:W2:Y:S01]  /*0ae0*/  SHFL.IDX PT, R2, R56, RZ, 0x1f ;  /* 0x00001fff38027589 */ /* 0x000ea200000e0000 */
[----:B------:R-:W-:Y:S01]  /*0af0*/  NOP ;  /* 0x0000000000007918 */ /* 0x000fe20000000000 */
[----:B--2---:R-:W-:-:S13]  /*0b00*/  ISETP.NE.AND P0, PT, R2, 0x4, PT ;  /* 0x000000040200780c */ /* 0x004fda0003f05270 */
[----:B------:R-:W-:Y:S05]  /*0b10*/  @P0 BRA `(.L_x_13) ;  /* 0x0000000000440947 */ /* 0x000fea0003800000 */
[----:B-1----:R-:W1:Y:S01]  /*0b20*/  S2UR UR6, SR_CgaCtaId ;  /* 0x00000000000679c3 */ /* 0x002e620000008800 */
[----:B------:R-:W-:Y:S01]  /*0b30*/  UMOV UR4, 0x100 ;  /* 0x0000010000047882 */ /* 0x000fe20000000000 */
[----:B------:R-:W-:Y:S01]  /*0b40*/  UMOV UR5, 0x400 ;  /* 0x0000040000057882 */ /* 0x000fe20000000000 */
[----:B------:R-:W-:Y:S01]  /*0b50*/  USEL UR4, UR4, 0xe0, UP3 ;  /* 0x000000e004047887 */ /* 0x000fe20009800000 */
[----:B------:R-:W-:Y:S01]  /*0b60*/  UMOV UR8, 0x1 ;  /* 0x0000000100087882 */ /* 0x000fe20000000000 */
[----:B------:R-:W-:Y:S01]  /*0b70*/  ELECT P0, URZ, PT ;  /* 0x0000000000ff782f */ /* 0x000fe20003800000 */
[----:B------:R-:W-:-:S04]  /*0b80*/  UIADD3 UR8, UPT, UPT, -UR8, 0x100000, URZ ;  /* 0x0010000008087890 */ /* 0x000fc8000fffe1ff */
[----:B------:R-:W-:Y:S02]  /*0b90*/  USHF.L.U32 UR9, UR8, 0xb, URZ ;  /* 0x0000000b08097899 */ /* 0x000fe400080006ff */
[----:B------:R-:W-:Y:S02]  /*0ba0*/  USHF.L.U32 UR8, UR8, 0x1, URZ ;  /* 0x0000000108087899 */ /* 0x000fe400080006ff */
[----:B-1----:R-:W-:Y:S02]  /*0bb0*/  ULEA UR6, UR6, UR5, 0x18 ;  /* 0x0000000506067291 */ /* 0x002fe4000f8ec0ff */
[----:B------:R-:W-:-:S04]  /*0bc0*/  UIADD3 UR4, UPT, UPT, -UR4, 0x100000, URZ ;  /* 0x0010000004047890 */ /* 0x000fc8000fffe1ff */
[----:B------:R-:W-:Y:S02]  /*0bd0*/  USHF.L.U32 UR5, UR4, 0xb, URZ ;  /* 0x0000000b04057899 */ /* 0x000fe400080006ff */
[----:B------:R-:W-:Y:S01]  /*0be0*/  USHF.L.U32 UR4, UR4, 0x1, URZ ;  /* 0x0000000104047899 */ /* 0x000fe200080006ff */
[----:B------:R-:W1:Y:S03]  /*0bf0*/  FENCE.VIEW.ASYNC.S ;  /* 0x00000000000073c6 */ /* 0x000e660000000000 */
[----:B-1----:R2:W1:Y:S08]  /*0c00*/  SYNCS.EXCH.64 URZ, [UR6+0x160], UR8 ;  /* 0x0001600806ff75b2 */ /* 0x0024700008000100 */
[----:B------:R2:W1:Y:S02]  /*0c10*/  SYNCS.EXCH.64 URZ, [UR6+0x168], UR4 ;  /* 0x0001680406ff75b2 */ /* 0x0004640008000100 */
[----:B--2---:R-:W-:Y:S01]  /*0c20*/  NOP ;  /* 0x0000000000007918 */ /* 0x004fe20000000000 */
.L_x_13:
[----:B------:R-:W2:Y:S01]  /*0c30*/  SHFL.IDX PT, R2, R56, RZ, 0x1f ;  /* 0x00001fff38027589 */ /* 0x000ea200000e0000 */
[----:B------:R-:W1:Y:S01]  /*0c40*/  S2UR UR24, SR_CTAID.X ;  /* 0x00000000001879c3 */ /* 0x000e620000002500 */
[----:B------:R-:W-:-:S07]  /*0c50*/  NOP ;  /* 0x0000000000007918 */ /* 0x000fce0000000000 */
[----:B------:R-:W1:Y:S01]  /*0c60*/  S2UR UR20, SR_CTAID.Y ;  /* 0x00000000001479c3 */ /* 0x000e620000002600 */
[----:B--2---:R-:W-:-:S13]  /*0c70*/  ISETP.NE.AND P0, PT, R2, 0x5, PT ;  /* 0x000000050200780c */ /* 0x004fda0003f05270 */
[----:B-1----:R-:W-:Y:S05]  /*0c80*/  @P0 BRA `(.L_x_14) ;  /* 0x0000000000480947 */ /* 0x002fea0003800000 */
        /* <DEDUP_REMOVED lines=13> */
[----:B-1----:R1:W2:Y:S01]  /*0d60*/  SYNCS.EXCH.64 URZ, [UR4+0x170], UR8 ;  /* 0x0001700804ff75b2 */ /* 0x0022a20008000100 */
[----:B------:R1:W1:Y:S01]  /*0d70*/  SYNCS.EXCH.64 URZ, [UR4+0x180], UR6 ;  /* 0x0001800604ff75b2 */ /* 0x0002620008000100 */
[----:B------:R1:W1:Y:S01]  /*0d80*/  SYNCS.EXCH.64 URZ, [UR4+0x178], UR8 ;  /* 0x0001780804ff75b2 */ /* 0x0002620008000100 */
[----:B------:R1:W1:Y:S01]  /*0d90*/  SYNCS.EXCH.64 URZ, [UR4+0x188], UR6 ;  /* 0x0001880604ff75b2 */ /* 0x0002620008000100 */
[----:B------:R-:W-:Y:S01]  /*0da0*/  NOP ;  /* 0x0000000000007918 */ /* 0x000fe20000000000 */
.L_x_14:
[----:B------:R-:W-:-:S05]  /*0db0*/  CS2R.32 R49, SR_CgaSize ;  /* 0x0000000000317805 */ /* 0x000fca0000008a00 */
[----:B------:R-:W-:-:S05]  /*0dc0*/  IMAD R49, R49, -0xa0, RZ ;  /* 0xffffff6031317824 */ /* 0x000fca00078e02ff */
[----:B------:R-:W-:-:S14]  /*0dd0*/  R2UR UR5, R49 ;  /* 0x00000000310572ca */ /* 0x000fdc00000e0000 */
[----:B------:R-:W3:Y:S01]  /*0de0*/  LDCU UR5, c[0x0][UR5+0x2b0] ;  /* 0x00005600050577ac */ /* 0x000ee20008000800 */
[----:B------:R-:W-:Y:S02]  /*0df0*/  I2FP.F32.U32 R49, UR24 ;  /* 0x0000001800317c45 */ /* 0x000fe40008201000 */
[----:B------:R-:W-:-:S05]  /*0e00*/  CS2R.32 R3, SR_CgaSize ;  /* 0x0000000000037805 */ /* 0x000fca0000008a00 */
[----:B------:R-:W-:-:S06]  /*0e10*/  IMAD R3, R3, -0xa0, RZ ;  /* 0xffffff6003037824 */ /* 0x000fcc00078e02ff */
[----:B------:R-:W4:Y:S01]  /*0e20*/  LDC R3, c[0x0][R3+0x2a0] ;  /* 0x0000a80003037b82 */ /* 0x000f220000000800 */
[----:B------:R-:W-:Y:S02]  /*0e30*/  I2FP.F32.U32 R48, UR20 ;  /* 0x0000001400307c45 */ /* 0x000fe40008201000 */
[----:B------:R-:W-:-:S05]  /*0e40*/  CS2R.32 R2, SR_CgaSize ;  /* 0x0000000000027805 */ /* 0x000fca0000008a00 */
[----:B------:R-:W-:-:S05]  /*0e50*/  IMAD R2, R2, -0xa0, RZ ;  /* 0xffffff6002027824 */ /* 0x000fca00078e02ff */
[----:B-1----:R-:W-:-:S14]  /*0e60*/  R2UR UR4, R2 ;  /* 0x00000000020472ca */ /* 0x002fdc00000e0000 */
[----:B------:R-:W1:Y:S01]  /*0e70*/  LDCU UR4, c[0x0][UR4+0x2b4] ;  /* 0x00005680040477ac */ /* 0x000e620008000800 */
[----:B------:R-:W-:Y:S01]  /*0e80*/  NOP ;  /* 0x0000000000007918 */ /* 0x000fe20000000000 */
[----:B------:R-:W2:Y:S01]  /*0e90*/  LDCU UR19, c[0x0][0xb24] ;  /* 0x00016480ff1377ac */ /* 0x000ea20008000800 */
[----:B------:R-:W-:-:S05]  /*0ea0*/  CS2R.32 R2, SR_CgaSize ;  /* 0x0000000000027805 */ /* 0x000fca0000008a00 */
[----:B------:R-:W-:-:S06]  /*0eb0*/  IMAD R2, R2, -0xa0, RZ ;  /* 0xffffff6002027824 */ /* 0x000fcc00078e02ff */
[----:B------:R-:W4:Y:S01]  /*0ec0*/  LDC R2, c[0x0][R2+0x2a4] ;  /* 0x0000a90002027b82 */ /* 0x000f220000000800 */
[----:B---3--:R-:W-:-:S07]  /*0ed0*/  FMUL R49, R49, UR5 ;  /* 0x0000000531317c20 */ /* 0x008fce0008400000 */
[----:B------:R-:W3:Y:S01]  /*0ee0*/  S2UR UR49, SR_CTAID.Z ;  /* 0x00000000003179c3 */ /* 0x000ee20000002700 */
[----:B-1----:R-:W-:Y:S01]  /*0ef0*/  FMUL R48, R48, UR4 ;  /* 0x0000000430307c20 */ /* 0x002fe20008400000 */
[----:B------:R-:W1:Y:S01]  /*0f00*/  F2I.U32.TRUNC.NTZ R49, R49 ;  /* 0x0000003100317305 */ /* 0x000e62000020f000 */
[----:B--2---:R-:W-:-:S07]  /*0f10*/  UISETP.GE.AND UP0, UPT, UR19, 0x1, UPT ;  /* 0x000000011300788c */ /* 0x004fce000bf06270 */
[----:B------:R-:W2:Y:S01]  /*0f20*/  F2I.U32.TRUNC.NTZ R48, R48 ;  /* 0x0000003000307305 */ /* 0x000ea2000020f000 */
[----:B-1----:R-:W-:-:S05]  /*0f30*/  IADD3 R49, PT, PT, -R49, RZ, RZ ;  /* 0x000000ff31317210 */ /* 0x002fca0007ffe1ff */
[----:B----4-:R-:W-:Y:S01]  /*0f40*/  IMAD R49, R3, R49, UR24 ;  /* 0x0000001803317e24 */ /* 0x010fe2000f8e0231 */
[----:B--2---:R-:W-:-:S05]  /*0f50*/  IADD3 R48, PT, PT, -R48, RZ, RZ ;  /* 0x000000ff30307210 */ /* 0x004fca0007ffe1ff */
[----:B------:R-:W-:Y:S01]  /*0f60*/  IMAD R48, R2, R48, UR20 ;  /* 0x0000001402307e24 */ /* 0x000fe2000f8e0230 */
[----:B------:R-:W-:Y:S06]  /*0f70*/  BAR.SYNC.DEFER_BLOCKING 0x0 ;  /* 0x0000000000007b1d */ /* 0x000fec0000010000 */
[----:B---3--:R-:W-:Y:S05]  /*0f80*/  BRA.U !UP0, `(.L_x_15) ;  /* 0x0000000108d47547 */ /* 0x008fea000b800000 */
[----:B------:R-:W1:Y:S01]  /*0f90*/  LDCU.128 UR28, c[0x0][0xb10] ;  /* 0x00016200ff1c77ac */ /* 0x000e620008000c00 */
[----:B------:R-:W2:Y:S01]  /*0fa0*/  LDCU UR6, c[0x0][0x370] ;  /* 0x00006e00ff0677ac */ /* 0x000ea20008000800 */
[----:B------:R-:W3:Y:S01]  /*0fb0*/  LDCU UR4, c[0x0][0x374] ;  /* 0x00006e80ff0477ac */ /* 0x000ee20008000800 */
[----:B------:R-:W4:Y:S01]  /*0fc0*/  LDCU UR21, c[0x0][0xb0c] ;  /* 0x00016180ff1577ac */ /* 0x000f220008000800 */
[----:B------:R-:W4:Y:S01]  /*0fd0*/  LDCU UR5, c[0x0][0xb20] ;  /* 0x00016400ff0577ac */ /* 0x000f220008000800 */
[----:B------:R-:W4:Y:S01]  /*0fe0*/  LDCU.64 UR16, c[0x0][0xb28] ;  /* 0x00016500ff1077ac */ /* 0x000f220008000a00 */
[----:B-1----:R-:W-:Y:S02]  /*0ff0*/  UISETP.NE.AND UP0, UPT, UR30, 0x1, UPT ;  /* 0x000000011e00788c */ /* 0x002fe4000bf05270 */
[----:B---3--:R-:W-:Y:S02]  /*1000*/  UIMAD.WIDE.U32 UR8, UR4, UR31, URZ ;  /* 0x0000001f040872a5 */ /* 0x008fe4000f8e00ff */
[----:B--2---:R-:W-:-:S02]  /*1010*/  UIMAD.WIDE.U32 UR10, UR6, UR28, URZ ;  /* 0x0000001c060a72a5 */ /* 0x004fc4000f8e00ff */
[----:B----4-:R-:W-:Y:S02]  /*1020*/  UISETP.NE.AND UP2, UPT, UR21, 0x1, UPT ;  /* 0x000000011500788c */ /* 0x010fe4000bf45270 */
[----:B------:R-:W-:Y:S01]  /*1030*/  UISETP.NE.AND UP4, UPT, UR19, 0x1, UPT ;  /* 0x000000011300788c */ /* 0x000fe2000bf85270 */
[----:B------:R-:W-:Y:S02]  /*1040*/  UMOV UR8, UR9 ;  /* 0x0000000900087c82 */ /* 0x000fe40008000000 */
[----:B------:R-:W-:Y:S01]  /*1050*/  UMOV UR10, UR11 ;  /* 0x0000000b000a7c82 */ /* 0x000fe20008000000 */
[----:B------:R-:W-:Y:S02]  /*1060*/  @UP0 USHF.R.U32.HI UR4, URZ, UR5, UR8 ;  /* 0x00000005ff040299 */ /* 0x000fe40008011608 */
[----:B------:R-:W-:Y:S02]  /*1070*/  UIMAD.WIDE.U32 UR12, UR20, UR31, URZ ;  /* 0x0000001f140c72a5 */ /* 0x000fe4000f8e00ff */
[----:B------:R-:W-:-:S02]  /*1080*/  UIMAD.WIDE.U32 UR8, UR4, UR16, URZ ;  /* 0x00000010040872a5 */ /* 0x000fc4000f8e00ff */
[----:B------:R-:W-:Y:S02]  /*1090*/  @UP2 USHF.R.U32.HI UR6, URZ, UR29, UR10 ;  /* 0x0000001dff062299 */ /* 0x000fe4000801160a */
[----:B------:R-:W-:Y:S02]  /*10a0*/  UIMAD.WIDE.U32 UR14, UR24, UR28, URZ ;  /* 0x0000001c180e72a5 */ /* 0x000fe4000f8e00ff */
[----:B------:R-:W-:Y:S01]  /*10b0*/  UIMAD.WIDE.U32 UR10, UR6, UR16, URZ ;  /* 0x00000010060a72a5 */ /* 0x000fe2000f8e00ff */
[----:B------:R-:W-:Y:S01]  /*10c0*/  UMOV UR12, UR13 ;  /* 0x0000000d000c7c82 */ /* 0x000fe20008000000 */
[----:B------:R-:W-:Y:S01]  /*10d0*/  UMOV UR8, UR9 ;  /* 0x0000000900087c82 */ /* 0x000fe20008000000 */
[----:B------:R-:W-:Y:S02]  /*10e0*/  USHF.R.U32.HI UR12, URZ, UR5, UR12 ;  /* 0x00000005ff0c7299 */ /* 0x000fe4000801160c */
[----:B------:R-:W-:Y:S01]  /*10f0*/  @UP4 USHF.R.U32.HI UR4, URZ, UR17, UR8 ;  /* 0x00000011ff044299 */ /* 0x000fe20008011608 */
[----:B------:R-:W-:Y:S01]  /*1100*/  UMOV UR14, UR15 ;  /* 0x0000000f000e7c82 */ /* 0x000fe20008000000 */
[----:B------:R-:W-:Y:S01]  /*1110*/  UMOV UR10, UR11 ;  /* 0x0000000b000a7c82 */ /* 0x000fe20008000000 */
[----:B------:R-:W-:-:S02]  /*1120*/  USHF.R.U32.HI UR14, URZ, UR29, UR14 ;  /* 0x0000001dff0e7299 */ /* 0x000fc4000801160e */
[----:B------:R-:W-:Y:S02]  /*1130*/  USEL UR5, UR20, UR12, !UP0 ;  /* 0x0000000c14057287 */ /* 0x000fe4000c000000 */
[----:B------:R-:W-:Y:S02]  /*1140*/  @UP4 USHF.R.U32.HI UR6, URZ, UR17, UR10 ;  /* 0x00000011ff064299 */ /* 0x000fe4000801160a */
[----:B------:R-:W-:Y:S02]  /*1150*/  UIMAD UR7, UR4, UR19, URZ ;  /* 0x00000013040772a4 */ /* 0x000fe4000f8e02ff */
[----:B------:R-:W-:Y:S02]  /*1160*/  USEL UR4, UR24, UR14, !UP2 ;  /* 0x0000000e18047287 */ /* 0x000fe4000d000000 */
[----:B------:R-:W-:Y:S02]  /*1170*/  UIMAD UR10, UR6, UR19, URZ ;  /* 0x00000013060a72a4 */ /* 0x000fe4000f8e02ff */
[----:B------:R-:W-:-:S02]  /*1180*/  UISETP.GE.AND UP0, UPT, UR5, UR7, UPT ;  /* 0x000000070500728c */ /* 0x000fc4000bf06270 */
[----:B------:R-:W-:Y:S02]  /*1190*/  UIMAD.WIDE.U32 UR8, UR5, UR16, URZ ;  /* 0x00000010050872a5 */ /* 0x000fe4000f8e00ff */
[----:B------:R-:W-:Y:S02]  /*11a0*/  UISETP.GE.OR UP0, UPT, UR4, UR10, UP0 ;  /* 0x0000000a0400728c */ /* 0x000fe40008706670 */
[----:B------:R-:W-:Y:S02]  /*11b0*/  UIMAD.WIDE.U32 UR10, UR4, UR16, URZ ;  /* 0x00000010040a72a5 */ /* 0x000fe4000f8e00ff */
[----:B------:R-:W-:Y:S01]  /*11c0*/  UIADD3 UR10, UPT, UPT, -UR4, URZ, URZ ;  /* 0x000000ff040a7290 */ /* 0x000fe2000fffe1ff */
[----:B------:R-:W-:Y:S01]  /*11d0*/  UMOV UR8, UR9 ;  /* 0x0000000900087c82 */ /* 0x000fe20008000000 */
[----:B------:R-:W-:Y:S02]  /*11e0*/  UIADD3 UR9, UPT, UPT, -UR5, URZ, URZ ;  /* 0x000000ff05097290 */ /* 0x000fe4000fffe1ff */
[----:B------:R-:W-:-:S03]  /*11f0*/  USHF.R.U32.HI UR8, URZ, UR17, UR8 ;  /* 0x00000011ff087299 */ /* 0x000fc60008011608 */
[----:B------:R-:W-:Y:S01]  /*1200*/  @!UP0 UMOV UR7, UR11 ;  /* 0x0000000b00078c82 */ /* 0x000fe20008000000 */
[----:B------:R-:W-:Y:S02]  /*1210*/  UIMAD UR20, UR30, UR9, UR20 ;  /* 0x000000091e1472a4 */ /* 0x000fe4000f8e0214 */
[----:B------:R-:W-:Y:S02]  /*1220*/  USEL UR8, UR5, UR8, !UP4 ;  /* 0x0000000805087287 */ /* 0x000fe4000e000000 */
[----:B------:R-:W-:Y:S02]  /*1230*/  @!UP0 USHF.R.U32.HI UR7, URZ, UR17, UR7 ;  /* 0x00000011ff078299 */ /* 0x000fe40008011607 */
[----:B------:R-:W-:Y:S02]  /*1240*/  UIADD3 UR9, UPT, UPT, -UR8, URZ, URZ ;  /* 0x000000ff08097290 */ /* 0x000fe4000fffe1ff */
[----:B------:R-:W-:Y:S02]  /*1250*/  @!UP0 USEL UR7, UR4, UR7, !UP4 ;  /* 0x0000000704078287 */ /* 0x000fe4000e000000 */
[----:B------:R-:W-:-:S02]  /*1260*/  UIMAD UR9, UR19, UR9, UR5 ;  /* 0x00000009130972a4 */ /* 0x000fc4000f8e0205 */
[----:B------:R-:W-:Y:S02]  /*1270*/  @!UP0 UIADD3 UR8, UPT, UPT, UR8, -UR7, URZ ;  /* 0x8000000708088290 */ /* 0x000fe4000fffe0ff */
[----:B------:R-:W-:Y:S02]  /*1280*/  @!UP0 UIMAD UR7, UR9, UR6, UR7 ;  /* 0x00000006090782a4 */ /* 0x000fe4000f8e0207 */
[----:B------:R-:W-:Y:S02]  /*1290*/  @!UP0 UIMAD UR5, UR8, UR19, UR4 ;  /* 0x00000013080582a4 */ /* 0x000fe4000f8e0204 */
[----:B------:R-:W-:Y:S02]  /*12a0*/  UIMAD UR6, UR21, UR10, UR24 ;  /* 0x0000000a150672a4 */ /* 0x000fe4000f8e0218 */
[----:B------:R-:W-:Y:S01]  /*12b0*/  UIMAD UR20, UR5, UR30, UR20 ;  /* 0x0000001e051472a4 */ /* 0x000fe2000f8e0214 */
[----:B------:R-:W-:Y:S02]  /*12c0*/  @!UP0 UMOV UR4, UR7 ;  /* 0x0000000700048c82 */ /* 0x000fe40008000000 */
[----:B------:R-:W-:-:S12]  /*12d0*/  UIMAD UR24, UR4, UR21, UR6 ;  /* 0x00000015041872a4 */ /* 0x000fd8000f8e0206 */
.L_x_15:
[----:B------:R-:W1:Y:S02]  /*12e0*/  LDCU UR4, c[0x0][0xb30] ;  /* 0x00016600ff0477ac */ /* 0x000e640008000800 */
[----:B-1----:R-:W-:-:S09]  /*12f0*/  UISETP.NE.AND UP0, UPT, UR4, 0x1, UPT ;  /* 0x000000010400788c */ /* 0x002fd2000bf05270 */
[----:B------:R-:W-:Y:S05]  /*1300*/  BRA.U UP0, `(.L_x_16) ;  /* 0x0000000100447547 */ /* 0x000fea000b800000 */
[----:B------:R-:W1:Y:S01]  /*1310*/  LDCU.128 UR8, c[0x0][0xb10] ;  /* 0x00016200ff0877ac */ /* 0x000e620008000c00 */
[----:B------:R-:W2:Y:S01]  /*1320*/  LDCU UR12, c[0x0][0xb0c] ;  /* 0x00016180ff0c77ac */ /* 0x000ea20008000800 */
[----:B------:R-:W3:Y:S01]  /*1330*/  LDCU UR13, c[0x0][0xb20] ;  /* 0x00016400ff0d77ac */ /* 0x000ee20008000800 */
[----:B-1----:R-:W-:Y:S02]  /*1340*/  UIMAD.WIDE.U32 UR6, UR24, UR8, URZ ;  /* 0x00000008180672a5 */ /* 0x002fe4000f8e00ff */
[----:B------:R-:W-:Y:S02]  /*1350*/  UIMAD.WIDE.U32 UR4, UR20, UR11, URZ ;  /* 0x0000000b140472a5 */ /* 0x000fe4000f8e00ff */
[----:B--2---:R-:W-:Y:S02]  /*1360*/  UISETP.NE.AND UP2, UPT, UR12, 0x1, UPT ;  /* 0x000000010c00788c */ /* 0x004fe4000bf45270 */
[----:B------:R-:W-:Y:S01]  /*1370*/  UISETP.NE.AND UP0, UPT, UR10, 0x1, UPT ;  /* 0x000000010a00788c */ /* 0x000fe2000bf05270 */
[----:B------:R-:W-:-:S02]  /*1380*/  UMOV UR6, UR7 ;  /* 0x0000000700067c82 */ /* 0x000fc40008000000 */
[----:B------:R-:W-:Y:S01]  /*1390*/  UMOV UR4, UR5 ;  /* 0x0000000500047c82 */ /* 0x000fe20008000000 */
[----:B------:R-:W-:Y:S02]  /*13a0*/  USHF.R.U32.HI UR6, URZ, UR9, UR6 ;  /* 0x00000009ff067299 */ /* 0x000fe40008011606 */
[----:B---3--:R-:W-:Y:S02]  /*13b0*/  USHF.R.U32.HI UR4, URZ, UR13, UR4 ;  /* 0x0000000dff047299 */ /* 0x008fe40008011604 */
[----:B------:R-:W-:Y:S02]  /*13c0*/  USEL UR5, UR24, UR6, !UP2 ;  /* 0x0000000618057287 */ /* 0x000fe4000d000000 */
[----:B------:R-:W-:-:S04]  /*13d0*/  USEL UR4, UR20, UR4, !UP0 ;  /* 0x0000000414047287 */ /* 0x000fc8000c000000 */
[----:B------:R-:W-:Y:S02]  /*13e0*/  UIADD3 UR6, UPT, UPT, UR5, -UR4, URZ ;  /* 0x8000000405067290 */ /* 0x000fe4000fffe0ff */
[----:B------:R-:W-:Y:S02]  /*13f0*/  UIADD3 UR4, UPT, UPT, -UR5, UR4, URZ ;  /* 0x0000000405047290 */ /* 0x000fe4000fffe1ff */
[----:B------:R-:W-:Y:S02]  /*1400*/  UIMAD UR20, UR6, UR10, UR20 ;  /* 0x0000000a061472a4 */ /* 0x000fe4000f8e0214 */
[----:B------:R-:W-:-:S12]  /*1410*/  UIMAD UR24, UR4, UR12, UR24 ;  /* 0x0000000c041872a4 */ /* 0x000fd8000f8e0218 */
.L_x_16:
[----:B------:R-:W-:Y:S01]  /*1420*/  BAR.SYNC.DEFER_BLOCKING 0x0 ;  /* 0x0000000000007b1d */ /* 0x000fe20000010000 */
[----:B------:R-:W-:Y:S01]  /*1430*/  UISETP.NE.AND UP0, UPT, UR18, 0x2, UPT ;  /* 0x000000021200788c */ /* 0x000fe2000bf05270 */
[----:B------:R-:W-:Y:S02]  /*1440*/  ISETP.NE.OR P3, PT, R0, 0x2, !P3 ;  /* 0x000000020000780c */ /* 0x000fe40005f65670 */
[----:B------:R-:W-:Y:S02]  /*1450*/  LOP3.LUT R0, R54, 0x1f, RZ, 0xc0, !PT ;  /* 0x0000001f36007812 */ /* 0x000fe400078ec0ff */
[----:B------:R-:W1:Y:S04]  /*1460*/  LDCU UR39, c[0x0][0xb24] ;  /* 0x00016480ff2777ac */ /* 0x000e680008000800 */
[----:B------:R-:W-:Y:S05]  /*1470*/  BRA.U UP0, `(.L_x_17) ;  /* 0x0000002100887547 */ /* 0x000fea000b800000 */
[----:B------:R-:W2:Y:S01]  /*1480*/  LDCU UR7, c[0x0][0x390] ;  /* 0x00007200ff0777ac */ /* 0x000ea20008000800 */
[----:B------:R-:W-:Y:S01]  /*1490*/  PLOP3.LUT P1, PT, PT, PT, UP3, 0x80, 0x8 ;  /* 0x000000000008781c */ /* 0x000fe20003f2f038 */
[----:B------:R-:W-:Y:S01]  /*14a0*/  IMAD.MOV.U32 R2, RZ, RZ, RZ ;  /* 0x000000ffff027224 */ /* 0x000fe200078e00ff */
[----:B------:R-:W-:Y:S01]  /*14b0*/  ISETP.EQ.OR P2, PT, R0, RZ, P3 ;  /* 0x000000ff0000720c */ /* 0x000fe20001f42670 */
[----:B------:R-:W3:Y:S01]  /*14c0*/  LDCU UR6, c[0x0][0x5c0] ;  /* 0x0000b800ff0677ac */ /* 0x000ee20008000800 */
[----:B------:R-:W-:Y:S01]  /*14d0*/  PLOP3.LUT P1, PT, P1, PT, PT, 0x8, 0x80 ;  /* 0x000000000080781c */ /* 0x000fe20000f2e170 */
[----:B------:R-:W4:Y:S01]  /*14e0*/  LDCU UR54, c[0x0][0x370] ;  /* 0x00006e00ff3677ac */ /* 0x000f220008000800 */
[----:B------:R-:W1:Y:S01]  /*14f0*/  LDCU.64 UR46, c[0x0][0x348] ;  /* 0x00006900ff2e77ac */ /* 0x000e620008000a00 */
[----:B------:R-:W1:Y:S01]  /*1500*/  LDCU UR53, c[0x0][0x374] ;  /* 0x00006e80ff3577ac */ /* 0x000e620008000800 */
[----:B--2---:R-:W-:Y:S02]  /*1510*/  UIADD3 UR5, UPT, UPT, UR7, 0x1f, URZ ;  /* 0x0000001f07057890 */ /* 0x004fe4000fffe0ff */
[----:B---3--:R-:W-:-:S02]  /*1520*/  UIADD3 UR6, UPT, UPT, UR6, 0x7f, URZ ;  /* 0x0000007f06067890 */ /* 0x008fc4000fffe0ff */
[----:B------:R-:W-:Y:S02]  /*1530*/  USHF.R.S32.HI UR4, URZ, 0x1f, UR5 ;  /* 0x0000001fff047899 */ /* 0x000fe40008011405 */
[----:B------:R-:W-:Y:S02]  /*1540*/  UIADD3 UR58, UPT, UPT, UR7, 0x3e, URZ ;  /* 0x0000003e073a7890 */ /* 0x000fe4000fffe0ff */
[----:B------:R-:W-:Y:S02]  /*1550*/  ULEA.HI UR4, UR4, UR5, URZ, 0x5 ;  /* 0x0000000504047291 */ /* 0x000fe4000f8f28ff */
[----:B------:R-:W-:Y:S02]  /*1560*/  UIADD3 UR5, UPT, UPT, UR7, -0x1, URZ ;  /* 0xffffffff07057890 */ /* 0x000fe4000fffe0ff */
[----:B------:R-:W-:Y:S02]  /*1570*/  USHF.R.S32.HI UR56, URZ, 0x5, UR4 ;  /* 0x00000005ff387899 */ /* 0x000fe40008011404 */
[----:B------:R-:W-:-:S02]  /*1580*/  UISETP.GE.U32.AND UP1, UPT, UR5, -0x3f, UPT ;  /* 0xffffffc10500788c */ /* 0x000fc4000bf26070 */
[----:B------:R-:W-:Y:S02]  /*1590*/  UISETP.LT.U32.AND UP0, UPT, UR56, 0x11, UPT ;  /* 0x000000113800788c */ /* 0x000fe4000bf01070 */
[----:B------:R-:W-:Y:S02]  /*15a0*/  USHF.R.S32.HI UR4, URZ, 0x1f, UR6 ;  /* 0x0000001fff047899 */ /* 0x000fe40008011406 */
[----:B------:R-:W-:Y:S02]  /*15b0*/  USEL UR55, UR56, 0x11, UP0 ;  /* 0x0000001138377887 */ /* 0x000fe40008000000 */
[----:B------:R-:W-:Y:S02]  /*15c0*/  ULEA.HI UR4, UR4, UR6, URZ, 0x7 ;  /* 0x0000000604047291 */ /* 0x000fe4000f8f38ff */
[----:B------:R-:W-:Y:S02]  /*15d0*/  UIADD3 UR44, UPT, UPT, UR55, -0x1, URZ ;  /* 0xffffffff372c7890 */ /* 0x000fe4000fffe0ff */
[----:B------:R-:W-:-:S02]  /*15e0*/  @UP1 UIADD3 UR44, UPT, UPT, UR55, URZ, URZ ;  /* 0x000000ff372c1290 */ /* 0x000fc4000fffe0ff */
[----:B------:R-:W-:Y:S02]  /*15f0*/  USHF.R.S32.HI UR52, URZ, 0x7, UR4 ;  /* 0x00000007ff347899 */ /* 0x000fe40008011404 */
[----:B------:R-:W-:Y:S02]  /*1600*/  UIADD3 UR57, UPT, UPT, UR56, -UR55, URZ ;  /* 0x8000003738397290 */ /* 0x000fe4000fffe0ff */
[----:B------:R-:W-:Y:S01]  /*1610*/  UIADD3 UR44, UPT, UPT, UR44, 0x1, URZ ;  /* 0x000000012c2c7890 */ /* 0x000fe2000fffe0ff */
[----:B------:R-:W-:Y:S01]  /*1620*/  UMOV UR30, 0x1 ;  /* 0x00000001001e7882 */ /* 0x000fe20000000000 */
[----:B-1--4-:R-:W-:-:S10]  /*1630*/  UMOV UR38, URZ ;  /* 0x000000ff00267c82 */ /* 0x012fd40008000000 */
.L_x_33:
[----:B------:R-:W-:Y:S01]  /*1640*/  IMAD.U32 R4, RZ, RZ, UR52 ;  /* 0x00000034ff047e24 */ /* 0x000fe2000f8e00ff */
[----:B------:R-:W1:Y:S04]  /*1650*/  LDCU UR51, c[0x0][0x5c4] ;  /* 0x0000b880ff3377ac */ /* 0x000e680008000800 */
[-C--:B------:R-:W-:Y:S01]  /*1660*/  IABS R0, R4.reuse ;  /* 0x0000000400007213 */ /* 0x080fe20000000000 */
[----:B------:R-:W-:Y:S01]  /*1670*/  UMOV UR31, 0x400 ;  /* 0x00000400001f7882 */ /* 0x000fe20000000000 */
[----:B------:R-:W-:Y:S01]  /*1680*/  IABS R4, R4 ;  /* 0x0000000400047213 */ /* 0x000fe20000000000 */
[----:B------:R-:W-:Y:S01]  /*1690*/  USHF.L.U32 UR42, UR24, 0x6, URZ ;  /* 0x00000006182a7899 */ /* 0x000fe200080006ff */
[----:B------:R-:W-:Y:S01]  /*16a0*/  R2UR UR6, R0 ;  /* 0x00000000000672ca */ /* 0x000fe200000e0000 */
[----:B------:R-:W-:Y:S01]  /*16b0*/  UMOV UR15, URZ ;  /* 0x000000ff000f7c82 */ /* 0x000fe20008000000 */
[----:B-1----:R-:W-:-:S11]  /*16c0*/  IMAD.U32 R3, RZ, RZ, UR51 ;  /* 0x00000033ff037e24 */ /* 0x002fd6000f8e00ff */
[----:B------:R-:W1:Y:S08]  /*16d0*/  I2F.RP R0, UR6 ;  /* 0x0000000600007d06 */ /* 0x000e700008209400 */
[----:B-1----:R-:W1:Y:S02]  /*16e0*/  MUFU.RCP R0, R0 ;  /* 0x0000000000007308 */ /* 0x002e640000001000 */
[----:B-1----:R-:W-:-:S06]  /*16f0*/  VIADD R0, R0, 0xffffffe ;  /* 0x0ffffffe00007836 */ /* 0x002fcc0000000000 */
[----:B------:R-:W1:Y:S02]  /*1700*/  F2I.FTZ.U32.TRUNC.NTZ R0, R0 ;  /* 0x0000000000007305 */ /* 0x000e64000021f000 */
[----:B-1----:R-:W-:Y:S02]  /*1710*/  R2UR UR5, R0 ;  /* 0x00000000000572ca */ /* 0x002fe400000e0000 */
[----:B------:R-:W-:Y:S01]  /*1720*/  IABS R0, R3 ;  /* 0x0000000300007213 */ /* 0x000fe20000000000 */
[----:B------:R-:W-:-:S03]  /*1730*/  IMAD.U32 R3, RZ, RZ, UR20 ;  /* 0x00000014ff037e24 */ /* 0x000fc6000f8e00ff */
[----:B------:R-:W-:Y:S01]  /*1740*/  R2UR UR8, R0 ;  /* 0x00000000000872ca */ /* 0x000fe200000e0000 */
[----:B------:R-:W-:Y:S01]  /*1750*/  IMAD.MOV R0, RZ, RZ, -R4 ;  /* 0x000000ffff007224 */ /* 0x000fe200078e0a04 */
[----:B------:R-:W-:-:S04]  /*1760*/  IABS R3, R3 ;  /* 0x0000000300037213 */ /* 0x000fc80000000000 */
[----:B------:R-:W-:Y:S01]  /*1770*/  R2UR UR9, R3 ;  /* 0x00000000030972ca */ /* 0x000fe200000e0000 */
[----:B------:R-:W-:-:S04]  /*1780*/  UIADD3 UR4, UPT, UPT, URZ, -UR5, URZ ;  /* 0x80000005ff047290 */ /* 0x000fc8000fffe0ff */
[----:B------:R-:W-:Y:S02]  /*1790*/  UIMAD UR7, UR4, UR6, URZ ;  /* 0x00000006040772a4 */ /* 0x000fe4000f8e02ff */
[----:B------:R-:W1:Y:S01]  /*17a0*/  I2F.RP R3, UR8 ;  /* 0x0000000800037d06 */ /* 0x000e620008209400 */
[----:B------:R-:W-:Y:S02]  /*17b0*/  UMOV UR4, URZ ;  /* 0x000000ff00047c82 */ /* 0x000fe40008000000 */
[----:B------:R-:W-:Y:S02]  /*17c0*/  UIMAD.WIDE.U32 UR4, UR5, UR7, UR4 ;  /* 0x00000007050472a5 */ /* 0x000fe4000f8e0004 */
[----:B------:R-:W-:-:S05]  /*17d0*/  R2UR UR7, R0 ;  /* 0x00000000000772ca */ /* 0x000fca00000e0000 */
[----:B------:R-:W-:Y:S02]  /*17e0*/  UMOV UR4, UR5 ;  /* 0x0000000500047c82 */ /* 0x000fe40008000000 */
[----:B------:R-:W-:Y:S01]  /*17f0*/  UIMAD.WIDE.U32 UR4, UR4, UR9, URZ ;  /* 0x00000009040472a5 */ /* 0x000fe2000f8e00ff */
[----:B-1----:R-:W1:Y:S06]  /*1800*/  MUFU.RCP R0, R3 ;  /* 0x0000000300007308 */ /* 0x002e6c0000001000 */
[----:B------:R-:W-:Y:S02]  /*1810*/  UMOV UR4, UR5 ;  /* 0x0000000500047c82 */ /* 0x000fe40008000000 */
[----:B------:R-:W-:Y:S01]  /*1820*/  UIMAD UR5, UR4, UR7, UR9 ;  /* 0x00000007040572a4 */ /* 0x000fe2000f8e0209 */
[----:B------:R-:W2:Y:S03]  /*1830*/  S2UR UR7, SR_CgaCtaId ;  /* 0x00000000000779c3 */ /* 0x000ea60000008800 */
[----:B------:R-:W-:Y:S01]  /*1840*/  UISETP.GT.U32.AND UP0, UPT, UR6, UR5, UPT ;  /* 0x000000050600728c */ /* 0x000fe2000bf04070 */
[----:B-1----:R-:W-:-:S02]  /*1850*/  VIADD R0, R0, 0xffffffe ;  /* 0x0ffffffe00007836 */ /* 0x002fc40000000000 */
[----:B------:R-:W-:-:S08]  /*1860*/  IMAD.U32 R3, RZ, RZ, UR30 ;  /* 0x0000001eff037e24 */ /* 0x000fd0000f8e00ff */
[----:B------:R-:W-:Y:S01]  /*1870*/  @!UP0 UIADD3 UR5, UPT, UPT, UR5, -UR6, URZ ;  /* 0x8000000605058290 */ /* 0x000fe2000fffe0ff */
[----:B------:R-:W1:Y:S01]  /*1880*/  F2I.FTZ.U32.TRUNC.NTZ R0, R0 ;  /* 0x0000000000007305 */ /* 0x000e62000021f000 */
[----:B------:R-:W-:Y:S01]  /*1890*/  @!UP0 UIADD3 UR4, UPT, UPT, UR4, 0x1, URZ ;  /* 0x0000000104048890 */ /* 0x000fe2000fffe0ff */
[----:B------:R-:W-:Y:S01]  /*18a0*/  SHF.L.U32 R3, R3, 0x1f, RZ ;  /* 0x0000001f03037819 */ /* 0x000fe200000006ff */
[----:B------:R-:W-:Y:S02]  /*18b0*/  UISETP.GE.U32.AND UP1, UPT, UR5, UR6, UPT ;  /* 0x000000060500728c */ /* 0x000fe4000bf26070 */
[----:B------:R-:W-:Y:S02]  /*18c0*/  ULOP3.LUT UR5, UR20, UR52, URZ, 0x3c, !UPT ;  /* 0x0000003414057292 */ /* 0x000fe4000f8e3cff */
[----:B--2---:R-:W-:Y:S02]  /*18d0*/  ULEA UR31, UR7, UR31, 0x18 ;  /* 0x0000001f071f7291 */ /* 0x004fe4000f8ec0ff */
[----:B------:R-:W-:-:S02]  /*18e0*/  UISETP.GE.AND UP0, UPT, UR5, URZ, UPT ;  /* 0x000000ff0500728c */ /* 0x000fc4000bf06270 */
[----:B------:R-:W-:-:S03]  /*18f0*/  ULEA UR7, UR38, UR31, 0x3 ;  /* 0x0000001f26077291 */ /* 0x000fc6000f8e18ff */
[----:B------:R-:W-:Y:S01]  /*1900*/  @UP1 UIADD3 UR4, UPT, UPT, UR4, 0x1, URZ ;  /* 0x0000000104041890 */ /* 0x000fe2000fffe0ff */
[----:B-1----:R-:W-:Y:S01]  /*1910*/  R2UR UR5, R0 ;  /* 0x00000000000572ca */ /* 0x002fe200000e0000 */
[----:B------:R-:W-:-:S05]  /*1920*/  UISETP.NE.AND UP1, UPT, UR52, URZ, UPT ;  /* 0x000000ff3400728c */ /* 0x000fca000bf25270 */
[----:B------:R-:W-:Y:S01]  /*1930*/  UMOV UR6, UR4 ;  /* 0x0000000400067c82 */ /* 0x000fe20008000000 */
[----:B------:R1:W2:Y:S01]  /*1940*/  SYNCS.PHASECHK.TRANS64.TRYWAIT P0, [UR7+0x88], R3 ;  /* 0x00008803ff0075a7 */ /* 0x0002a20008001107 */
[----:B------:R-:W-:-:S04]  /*1950*/  @!UP0 UIADD3 UR6, UPT, UPT, -UR6, URZ, URZ ;  /* 0x000000ff06068290 */ /* 0x000fc8000fffe1ff */
[----:B------:R-:W-:Y:S02]  /*1960*/  @!UP1 ULOP3.LUT UR6, URZ, UR52, URZ, 0x33, !UPT ;  /* 0x00000034ff069292 */ /* 0x000fe4000f8e33ff */
[----:B------:R-:W-:-:S04]  /*1970*/  UIADD3 UR4, UPT, UPT, URZ, -UR5, URZ ;  /* 0x80000005ff047290 */ /* 0x000fc8000fffe0ff */
[----:B------:R-:W-:Y:S01]  /*1980*/  IMAD.U32 R0, RZ, RZ, UR6 ;  /* 0x00000006ff007e24 */ /* 0x000fe2000f8e00ff */
[----:B------:R-:W-:-:S03]  /*1990*/  UIMAD UR7, UR4, UR8, URZ ;  /* 0x00000008040772a4 */ /* 0x000fc6000f8e02ff */
[----:B------:R-:W-:Y:S01]  /*19a0*/  UMOV UR4, URZ ;  /* 0x000000ff00047c82 */ /* 0x000fe20008000000 */
[----:B------:R-:W-:Y:S01]  /*19b0*/  IABS R0, R0 ;  /* 0x0000000000007213 */ /* 0x000fe20000000000 */
[----:B------:R-:W-:-:S03]  /*19c0*/  UIMAD.WIDE.U32 UR4, UR5, UR7, UR4 ;  /* 0x00000007050472a5 */ /* 0x000fc6000f8e0004 */
[----:B------:R-:W-:-:S04]  /*19d0*/  R2UR UR9, R0 ;  /* 0x00000000000972ca */ /* 0x000fc800000e0000 */
[----:B------:R-:W-:-:S09]  /*19e0*/  UMOV UR4, UR5 ;  /* 0x0000000500047c82 */ /* 0x000fd20008000000 */
[----:B------:R-:W-:-:S07]  /*19f0*/  UIMAD.WIDE.U32 UR4, UR4, UR9, URZ ;  /* 0x00000009040472a5 */ /* 0x000fce000f8e00ff */
[----:B------:R-:W-:Y:S02]  /*1a00*/  UMOV UR4, UR5 ;  /* 0x0000000500047c82 */ /* 0x000fe40008000000 */
[----:B------:R-:W-:-:S04]  /*1a10*/  UIADD3 UR5, UPT, UPT, -UR4, URZ, URZ ;  /* 0x000000ff04057290 */ /* 0x000fc8000fffe1ff */
[----:B------:R-:W-:-:S04]  /*1a20*/  UIMAD UR5, UR8, UR5, UR9 ;  /* 0x00000005080572a4 */ /* 0x000fc8000f8e0209 */
[----:B------:R-:W-:-:S11]  /*1a30*/  UISETP.GT.U32.AND UP0, UPT, UR8, UR5, UPT ;  /* 0x000000050800728c */ /* 0x000fd6000bf04070 */
[----:B------:R-:W-:Y:S02]  /*1a40*/  @!UP0 UIADD3 UR5, UPT, UPT, UR5, -UR8, URZ ;  /* 0x8000000805058290 */ /* 0x000fe4000fffe0ff */
[----:B------:R-:W-:Y:S02]  /*1a50*/  @!UP0 UIADD3 UR4, UPT, UPT, UR4, 0x1, URZ ;  /* 0x0000000104048890 */ /* 0x000fe4000fffe0ff */
[----:B------:R-:W-:Y:S02]  /*1a60*/  UISETP.GE.U32.AND UP1, UPT, UR5, UR8, UPT ;  /* 0x000000080500728c */ /* 0x000fe4000bf26070 */
[----:B------:R-:W-:-:S04]  /*1a70*/  ULOP3.LUT UR5, UR6, UR51, URZ, 0x3c, !UPT ;  /* 0x0000003306057292 */ /* 0x000fc8000f8e3cff */
[----:B------:R-:W-:-:S05]  /*1a80*/  UISETP.GE.AND UP0, UPT, UR5, URZ, UPT ;  /* 0x000000ff0500728c */ /* 0x000fca000bf06270 */
[----:B------:R-:W-:Y:S02]  /*1a90*/  @UP1 UIADD3 UR4, UPT, UPT, UR4, 0x1, URZ ;  /* 0x0000000104041890 */ /* 0x000fe4000fffe0ff */
[----:B------:R-:W-:-:S05]  /*1aa0*/  UISETP.NE.AND UP1, UPT, UR51, URZ, UPT ;  /* 0x000000ff3300728c */ /* 0x000fca000bf25270 */
[----:B------:R-:W-:Y:S01]  /*1ab0*/  UMOV UR37, UR4 ;  /* 0x0000000400257c82 */ /* 0x000fe20008000000 */
[----:B------:R-:W-:Y:S02]  /*1ac0*/  UIADD3 UR4, UPT, UPT, -UR6, URZ, URZ ;  /* 0x000000ff06047290 */ /* 0x000fe4000fffe1ff */
[----:B------:R-:W-:Y:S02]  /*1ad0*/  @!UP0 UIADD3 UR37, UPT, UPT, -UR37, URZ, URZ ;  /* 0x000000ff25258290 */ /* 0x000fe4000fffe1ff */
[----:B------:R-:W-:Y:S02]  /*1ae0*/  UISETP.GE.U32.AND UP0, UPT, UR58, 0x3f, UPT ;  /* 0x0000003f3a00788c */ /* 0x000fe4000bf06070 */
[----:B------:R-:W-:Y:S02]  /*1af0*/  @!UP1 ULOP3.LUT UR37, URZ, UR51, URZ, 0x33, !UPT ;  /* 0x00000033ff259292 */ /* 0x000fe4000f8e33ff */
[----:B------:R-:W-:Y:S02]  /*1b00*/  UIMAD UR4, UR52, UR4, UR20 ;  /* 0x00000004340472a4 */ /* 0x000fe4000f8e0214 */
[----:B------:R-:W-:-:S02]  /*1b10*/  UIADD3 UR5, UPT, UPT, -UR37, URZ, URZ ;  /* 0x000000ff25057290 */ /* 0x000fc4000fffe1ff */
[----:B------:R-:W-:Y:S02]  /*1b20*/  USHF.L.U32 UR18, UR4, 0x7, URZ ;  /* 0x0000000704127899 */ /* 0x000fe400080006ff */
[----:B------:R-:W-:Y:S01]  /*1b30*/  UIMAD UR51, UR51, UR5, UR6 ;  /* 0x00000005333372a4 */ /* 0x000fe2000f8e0206 */
[----:B-12---:R-:W-:Y:S11]  /*1b40*/  BRA.U !UP0, `(.L_x_18) ;  /* 0x0000000508387547 */ /* 0x006ff6000b800000 */
[----:B------:R-:W1:Y:S01]  /*1b50*/  LDCU.64 UR8, c[0x0][0x5b0] ;  /* 0x0000b600ff0877ac */ /* 0x000e620008000a00 */
[----:B------:R-:W1:Y:S01]  /*1b60*/  LDCU.64 UR34, c[0x0][0x5d8] ;  /* 0x0000bb00ff2277ac */ /* 0x000e620008000a00 */
[----:B------:R-:W2:Y:S01]  /*1b70*/  LDCU UR25, c[0x0][0x598] ;  /* 0x0000b300ff1977ac */ /* 0x000ea20008000800 */
[----:B------:R-:W3:Y:S01]  /*1b80*/  LDCU UR24, c[0x0][0x58c] ;  /* 0x0000b180ff1877ac */ /* 0x000ee20008000800 */
[----:B------:R-:W4:Y:S01]  /*1b90*/  LDCU UR27, c[0x0][0x59c] ;  /* 0x0000b380ff1b77ac */ /* 0x000f220008000800 */
[----:B------:R-:W2:Y:S01]  /*1ba0*/  LDCU UR26, c[0x0][0x5a0] ;  /* 0x0000b400ff1a77ac */ /* 0x000ea20008000800 */
[----:B------:R-:W2:Y:S01]  /*1bb0*/  LDCU.64 UR22, c[0x0][0x590] ;  /* 0x0000b200ff1677ac */ /* 0x000ea20008000a00 */
[----:B------:R-:W2:Y:S01]  /*1bc0*/  LDCU.64 UR6, c[0x0][0x5b8] ;  /* 0x0000b700ff0677ac */ /* 0x000ea20008000a00 */
[----:B------:R-:W2:Y:S01]  /*1bd0*/  LDCU.64 UR4, c[0x0][0x5d0] ;  /* 0x0000ba00ff0477ac */ /* 0x000ea20008000a00 */
[----:B-1----:R-:W-:Y:S02]  /*1be0*/  UIMAD UR36, UR51, UR8, UR34 ;  /* 0x00000008332472a4 */ /* 0x002fe4000f8e0222 */
[----:B------:R-:W-:-:S02]  /*1bf0*/  UIMAD UR35, UR37, UR9, UR35 ;  /* 0x00000009252372a4 */ /* 0x000fc4000f8e0223 */
[----:B------:R-:W-:Y:S01]  /*1c00*/  UIADD3 UR10, UPT, UPT, UR18, 0x40, URZ ;  /* 0x00000040120a7890 */ /* 0x000fe2000fffe0ff */
[----:B------:R-:W-:Y:S01]  /*1c10*/  UMOV UR14, URZ ;  /* 0x000000ff000e7c82 */ /* 0x000fe20008000000 */
[----:B---34-:R-:W-:-:S10]  /*1c20*/  UMOV UR11, UR38 ;  /* 0x00000026000b7c82 */ /* 0x018fd40008000000 */
.L_x_23:
[----:B---3--:R-:W-:Y:S01]  /*1c30*/  @!P3 MOV R3, 0x3000 ;  /* 0x000030000003b802 */ /* 0x008fe20000000f00 */
[----:B------:R-:W-:Y:S01]  /*1c40*/  ULEA UR41, UR11, UR31, 0x3 ;  /* 0x0000001f0b297291 */ /* 0x000fe2000f8e18ff */
[----:B----4-:R-:W-:Y:S11]  /*1c50*/  @P0 BRA `(.L_x_19) ;  /* 0x0000000000100947 */ /* 0x010ff60003800000 */
[----:B------:R-:W-:Y:S04]  /*1c60*/  MOV R4, UR30 ;  /* 0x0000001e00047c02 */ /* 0x000fe80008000f00 */
[----:B------:R-:W-:Y:S04]  /*1c70*/  SHF.L.U32 R4, R4, 0x1f, RZ ;  /* 0x0000001f04047819 */ /* 0x000fe800000006ff */
[----:B------:R-:W1:Y:S02]  /*1c80*/  SYNCS.PHASECHK.TRANS64.TRYWAIT P0, [UR41+0x88], R4 ;  /* 0x00008804ff0075a7 */ /* 0x000e640008001129 */
[----:B-1----:R-:W-:Y:S05]  /*1c90*/  @!P0 BRA `(.L_x_20) ;  /* 0x0000007800688947 */ /* 0x002fea0003800000 */
.L_x_19:
[----:B------:R3:W-:Y:S01]  /*1ca0*/  @!P3 SYNCS.ARRIVE.TRANS64 RZ, [UR41], R3 ;  /* 0x00000003ffffb9a7 */ /* 0x0007e20008000029 */
[----:B------:R-:W-:Y:S04]  /*1cb0*/  BSSY.RECONVERGENT B0, `(.L_x_21) ;  /* 0x0000003000007945 */ /* 0x000fe80003800200 */
[----:B------:R-:W-:Y:S05]  /*1cc0*/  @P2 BRA `(.L_x_22) ;  /* 0x0000000000042947 */ /* 0x000fea0003800000 */
[----:B--2---:R-:W-:Y:S05]  /*1cd0*/  BPT.TRAP 0x1 ;  /* 0x000000040000795c */ /* 0x004fea0000300000 */
.L_x_22:
[----:B--2---:R-:W-:Y:S05]  /*1ce0*/  BSYNC.RECONVERGENT B0 ;  /* 0x0000000000007941 */ /* 0x004fea0003800200 */
.L_x_21:
[----:B------:R-:W-:Y:S02]  /*1cf0*/  UIADD3 UR8, UPT, UPT, UR11, 0x1, URZ ;  /* 0x000000010b087890 */ /* 0x000fe4000fffe0ff */
[----:B------:R-:W-:Y:S02]  /*1d00*/  USHF.L.U32 UR43, UR14, 0x5, URZ ;  /* 0x000000050e2b7899 */ /* 0x000fe400080006ff */
[----:B------:R-:W-:Y:S02]  /*1d10*/  UISETP.NE.AND UP0, UPT, UR8, 0x11, UPT ;  /* 0x000000110800788c */ /* 0x000fe4000bf05270 */
[----:B------:R-:W-:Y:S02]  /*1d20*/  UISETP.NE.AND UP2, UPT, UR25, 0x1, UPT ;  /* 0x000000011900788c */ /* 0x000fe4000bf45270 */
[----:B------:R-:W-:Y:S02]  /*1d30*/  USEL UR9, URZ, 0x1, UP0 ;  /* 0x00000001ff097887 */ /* 0x000fe40008000000 */
[----:B------:R-:W-:Y:S02]  /*1d40*/  USEL UR38, UR8, URZ, UP0 ;  /* 0x000000ff08267287 */ /* 0x000fe40008000000 */
[----:B------:R-:W-:Y:S02]  /*1d50*/  ULOP3.LUT UR30, UR30, UR9, URZ, 0x3c, !UPT ;  /* 0x000000091e1e7292 */ /* 0x000fe4000f8e3cff */
[----:B------:R-:W-:Y:S02]  /*1d60*/  ULEA UR8, UR38, UR31, 0x3 ;  /* 0x0000001f26087291 */ /* 0x000fe4000f8e18ff */
[----:B------:R-:W-:Y:S02]  /*1d70*/  UISETP.NE.AND UP0, UPT, UR24, 0x1, UPT ;  /* 0x000000011800788c */ /* 0x000fe4000bf05270 */
[----:B------:R-:W-:Y:S01]  /*1d80*/  UIADD3 UR32, UP1, UPT, UR46, 0x80, URZ ;  /* 0x000000802e207890 */ /* 0x000fe2000ff3e0ff */
[----:B-1----:R-:W-:Y:S01]  /*1d90*/  MOV R0, UR30 ;  /* 0x0000001e00007c02 */ /* 0x002fe20008000f00 */
[----:B------:R-:W-:Y:S02]  /*1da0*/  ULEA UR40, UR11, UR31, 0xc ;  /* 0x0000001f0b287291 */ /* 0x000fe4000f8e60ff */
[----:B------:R-:W-:Y:S01]  /*1db0*/  ULEA UR15, UR11, UR31, 0xd ;  /* 0x0000001f0b0f7291 */ /* 0x000fe2000f8e68ff */
[----:B------:R-:W-:Y:S01]  /*1dc0*/  SHF.L.U32 R0, R0, 0x1f, RZ ;  /* 0x0000001f00007819 */ /* 0x000fe200000006ff */
[----:B------:R-:W-:Y:S02]  /*1dd0*/  UIADD3.X UR33, UPT, UPT, URZ, UR47, URZ, UP1, !UPT ;  /* 0x0000002fff217290 */ /* 0x000fe40008ffe4ff */
[----:B------:R-:W-:Y:S01]  /*1de0*/  UIADD3 UR40, UPT, UPT, UR40, 0x4400, URZ ;  /* 0x0000440028287890 */ /* 0x000fe2000fffe0ff */
[----:B------:R1:W4:Y:S01]  /*1df0*/  SYNCS.PHASECHK.TRANS64.TRYWAIT P0, [UR8+0x88], R0 ;  /* 0x00008800ff0075a7 */ /* 0x0003220008001108 */
[----:B------:R-:W-:Y:S02]  /*1e00*/  UIMAD.WIDE.U32 UR8, UR43, UR22, URZ ;  /* 0x000000162b0872a5 */ /* 0x000fe4000f8e00ff */
[----:B------:R-:W-:Y:S02]  /*1e10*/  UPRMT UR34, UR36, 0x40, UR35 ;  /* 0x0000004024227896 */ /* 0x000fe40008000023 */
[----:B------:R-:W-:Y:S02]  /*1e20*/  UIADD3 UR16, UPT, UPT, UR15, 0x15400, URZ ;  /* 0x000154000f107890 */ /* 0x000fe4000fffe0ff */
[----:B------:R-:W-:Y:S01]  /*1e30*/  UIADD3 UR14, UPT, UPT, UR14, 0x1, URZ ;  /* 0x000000010e0e7890 */ /* 0x000fe2000fffe0ff */
[----:B------:R-:W-:Y:S01]  /*1e40*/  UMOV UR48, 0x0 ;  /* 0x0000000000307882 */ /* 0x000fe20000000000 */
[----:B------:R-:W-:Y:S01]  /*1e50*/  UMOV UR49, 0x10000000 ;  /* 0x1000000000317882 */ /* 0x000fe20000000000 */
[----:B------:R-:W-:Y:S01]  /*1e60*/  UMOV UR17, UR41 ;  /* 0x0000002900117c82 */ /* 0x000fe20008000000 */
[----:B------:R-:W-:Y:S01]  /*1e70*/  UTMALDG.2D [UR40], [UR32], desc[UR48] ;  /* 0x00003028200075b4 */ /* 0x000fe20008009000 */
[----:B------:R-:W-:Y:S01]  /*1e80*/  UMOV UR8, UR9 ;  /* 0x0000000900087c82 */ /* 0x000fe20008000000 */
[----:B------:R-:W-:Y:S01]  /*1e90*/  UMOV UR9, UR41 ;  /* 0x0000002900097c82 */ /* 0x000fe20008000000 */
[----:B------:R-:W-:Y:S04]  /*1ea0*/  USHF.R.U32.HI UR8, URZ, UR23, UR8 ;  /* 0x00000017ff087299 */ /* 0x000fe80008011608 */
[----:B------:R-:W-:Y:S02]  /*1eb0*/  USEL UR8, UR43, UR8, !UP0 ;  /* 0x000000082b087287 */ /* 0x000fe4000c000000 */
[----:B------:R-:W-:Y:S02]  /*1ec0*/  UIADD3 UR28, UP0, UPT, UR46, 0x180, URZ ;  /* 0x000001802e1c7890 */ /* 0x000fe4000ff1e0ff */
[----:B------:R-:W-:Y:S02]  /*1ed0*/  UIMAD.WIDE.U32 UR12, UR8, UR27, URZ ;  /* 0x0000001b080c72a5 */ /* 0x000fe4000f8e00ff */
[----:B------:R-:W-:Y:S02]  /*1ee0*/  UIADD3.X UR29, UPT, UPT, URZ, UR47, URZ, UP0, !UPT ;  /* 0x0000002fff1d7290 */ /* 0x000fe400087fe4ff */
[----:B------:R-:W-:Y:S03]  /*1ef0*/  UISETP.NE.AND UP0, UPT, UR14, UR44, UPT ;  /* 0x0000002c0e00728c */ /* 0x000fe6000bf05270 */
[----:B------:R-:W-:Y:S02]  /*1f00*/  UMOV UR12, UR13 ;  /* 0x0000000d000c7c82 */ /* 0x000fe40008000000 */
[----:B------:R-:W-:Y:S04]  /*1f10*/  USHF.R.U32.HI UR12, URZ, UR26, UR12 ;  /* 0x0000001aff0c7299 */ /* 0x000fe8000801160c */
[----:B------:R-:W-:Y:S02]  /*1f20*/  USEL UR21, UR8, UR12, !UP2 ;  /* 0x0000000c08157287 */ /* 0x000fe4000d000000 */
[----:B------:R-:W-:Y:S02]  /*1f30*/  UIADD3 UR12, UPT, UPT, -UR8, URZ, URZ ;  /* 0x000000ff080c7290 */ /* 0x000fe4000fffe1ff */
[----:B------:R-:W-:Y:S02]  /*1f40*/  UIADD3 UR11, UPT, UPT, -UR21, URZ, URZ ;  /* 0x000000ff150b7290 */ /* 0x000fe4000fffe1ff */
[----:B------:R-:W-:Y:S02]  /*1f50*/  UIMAD UR12, UR24, UR12, UR43 ;  /* 0x0000000c180c72a4 */ /* 0x000fe4000f8e022b */
[----:B------:R-:W-:Y:S02]  /*1f60*/  UIMAD UR8, UR25, UR11, UR8 ;  /* 0x0000000b190872a4 */ /* 0x000fe4000f8e0208 */
[----:B------:R-:W-:Y:S02]  /*1f70*/  UIMAD UR19, UR12, UR6, UR4 ;  /* 0x000000060c1372a4 */ /* 0x000fe4000f8e0204 */
[----:B------:R-:W-:Y:S02]  /*1f80*/  UIMAD UR20, UR8, UR7, UR5 ;  /* 0x00000007081472a4 */ /* 0x000fe4000f8e0205 */
[----:B------:R-:W-:Y:S02]  /*1f90*/  UIADD3 UR8, UPT, UPT, UR15, 0x16400, URZ ;  /* 0x000164000f087890 */ /* 0x000fe4000fffe0ff */
[----:B------:R-:W-:Y:S01]  /*1fa0*/  UPRMT UR15, UR34, 0x5410, URZ ;  /* 0x00005410220f7896 */ /* 0x000fe200080000ff */
[----:B------:R-:W-:Y:S01]  /*1fb0*/  UMOV UR11, UR19 ;  /* 0x00000013000b7c82 */ /* 0x000fe20008000000 */
[----:B------:R-:W-:Y:S01]  /*1fc0*/  UMOV UR13, UR21 ;  /* 0x00000015000d7c82 */ /* 0x000fe20008000000 */
[----:B------:R-:W-:Y:S06]  /*1fd0*/  UMOV UR12, UR20 ;  /* 0x00000014000c7c82 */ /* 0x000fec0008000000 */
[----:B------:R-:W-:Y:S01]  /*1fe0*/  UTMALDG.4D.IM2COL [UR16], [UR28], UR15 ;  /* 0x000000101c0073b4 */ /* 0x000fe2000805800f */
[----:B------:R2:W-:Y:S02]  /*1ff0*/  UTMALDG.4D.IM2COL [UR8], [UR28], UR15 ;  /* 0x000000081c0073b4 */ /* 0x0005e4000805800f */
[----:B--2---:R-:W-:Y:S01]  /*2000*/  UMOV UR15, UR44 ;  /* 0x0000002c000f7c82 */ /* 0x004fe20008000000 */
[----:B------:R-:W-:Y:S01]  /*2010*/  UMOV UR11, UR38 ;  /* 0x00000026000b7c82 */ /* 0x000fe20008000000 */
[----:B-1----:R-:W-:Y:S05]  /*2020*/  BRA.U UP0, `(.L_x_23) ;  /* 0xfffffffd00007547 */ /* 0x002fea000b83ffff */
.L_x_18:
[----:B------:R-:W-:Y:S01]  /*2030*/  ULEA UR4, UR38, UR31, 0x3 ;  /* 0x0000001f26047291 */ /* 0x000fe2000f8e18ff */
[----:B------:R-:W-:Y:S01]  /*2040*/  MOV R0, UR30 ;  /* 0x0000001e00007c02 */ /* 0x000fe20008000f00 */
[----:B------:R-:W-:Y:S01]  /*2050*/  @!P1 SYNCS.ARRIVE.TRANS64.A1T0 RZ, [UR31+0x158], RZ ;  /* 0x000158ffffff99a7 */ /* 0x000fe2000810001f */
[----:B------:R-:W-:Y:S02]  /*2060*/  UISETP.GT.AND UP0, UPT, UR56, UR55, UPT ;  /* 0x000000373800728c */ /* 0x000fe4000bf04270 */
[----:B------:R-:W-:-:S04]  /*2070*/  SHF.L.U32 R0, R0, 0x1f, RZ ;  /* 0x0000001f00007819 */ /* 0x000fc800000006ff */
[----:B----4-:R1:W2:Y:S03]  /*2080*/  SYNCS.PHASECHK.TRANS64.TRYWAIT P0, [UR4+0x88], R0 ;  /* 0x00008800ff0075a7 */ /* 0x0102a60008001104 */
[----:B------:R-:W-:Y:S05]  /*2090*/  BRA.U !UP0, `(.L_x_24) ;  /* 0x0000000508347547 */ /* 0x000fea000b800000 */
[----:B------:R-:W4:Y:S01]  /*20a0*/  LDCU.64 UR10, c[0x0][0x5b0] ;  /* 0x0000b600ff0a77ac */ /* 0x000f220008000a00 */
[----:B------:R-:W4:Y:S01]  /*20b0*/  LDCU.64 UR8, c[0x0][0x5d8] ;  /* 0x0000bb00ff0877ac */ /* 0x000f220008000a00 */
[----:B------:R-:W1:Y:S01]  /*20c0*/  LDCU UR24, c[0x0][0x598] ;  /* 0x0000b300ff1877ac */ /* 0x000e620008000800 */
[----:B------:R-:W1:Y:S01]  /*20d0*/  LDCU UR14, c[0x0][0x58c] ;  /* 0x0000b180ff0e77ac */ /* 0x000e620008000800 */
[----:B------:R-:W1:Y:S01]  /*20e0*/  LDCU UR26, c[0x0][0x59c] ;  /* 0x0000b380ff1a77ac */ /* 0x000e620008000800 */
[----:B------:R-:W1:Y:S01]  /*20f0*/  LDCU UR25, c[0x0][0x5a0] ;  /* 0x0000b400ff1977ac */ /* 0x000e620008000800 */
[----:B----4-:R-:W-:Y:S02]  /*2100*/  UIMAD UR41, UR51, UR10, UR8 ;  /* 0x0000000a332972a4 */ /* 0x010fe4000f8e0208 */
[----:B------:R-:W-:Y:S01]  /*2110*/  UIMAD UR40, UR37, UR11, UR9 ;  /* 0x0000000b252872a4 */ /* 0x000fe2000f8e0209 */
[----:B------:R-:W4:Y:S01]  /*2120*/  LDCU.64 UR22, c[0x0][0x590] ;  /* 0x0000b200ff1677ac */ /* 0x000f220008000a00 */
[----:B------:R-:W1:Y:S01]  /*2130*/  LDCU.64 UR6, c[0x0][0x5b8] ;  /* 0x0000b700ff0677ac */ /* 0x000e620008000a00 */
[----:B------:R-:W1:Y:S01]  /*2140*/  LDCU.64 UR4, c[0x0][0x5d0] ;  /* 0x0000ba00ff0477ac */ /* 0x000e620008000a00 */
[----:B------:R-:W-:-:S02]  /*2150*/  UIADD3 UR43, UPT, UPT, UR57, UR15, URZ ;  /* 0x0000000f392b7290 */ /* 0x000fc4000fffe0ff */
[----:B------:R-:W-:Y:S01]  /*2160*/  UIADD3 UR10, UPT, UPT, UR18, 0x40, URZ ;  /* 0x00000040120a7890 */ /* 0x000fe2000fffe0ff */
[----:B------:R-:W-:-:S11]  /*2170*/  UMOV UR11, UR38 ;  /* 0x00000026000b7c82 */ /* 0x000fd60008000000 */
.L_x_29:
[----:B--23--:R-:W-:Y:S01]  /*2180*/  @!P3 MOV R3, 0x3000 ;  /* 0x000030000003b802 */ /* 0x00cfe20000000f00 */
[----:B------:R-:W-:Y:S01]  /*2190*/  ULEA UR33, UR11, UR31, 0x3 ;  /* 0x0000001f0b217291 */ /* 0x000fe2000f8e18ff */
[----:B--2---:R-:W-:Y:S11]  /*21a0*/  @P0 BRA `(.L_x_25) ;  /* 0x0000000000100947 */ /* 0x004ff60003800000 */
[----:B------:R-:W-:Y:S04]  /*21b0*/  MOV R4, UR30 ;  /* 0x0000001e00047c02 */ /* 0x000fe80008000f00 */
[----:B------:R-:W-:Y:S04]  /*21c0*/  SHF.L.U32 R4, R4, 0x1f, RZ ;  /* 0x0000001f04047819 */ /* 0x000fe800000006ff */
[----:B------:R-:W2:Y:S02]  /*21d0*/  SYNCS.PHASECHK.TRANS64.TRYWAIT P0, [UR33+0x88], R4 ;  /* 0x00008804ff0075a7 */ /* 0x000ea40008001121 */
[----:B--2---:R-:W-:Y:S05]  /*21e0*/  @!P0 BRA `(.L_x_26) ;  /* 0x00000074002c8947 */ /* 0x004fea0003800000 */
.L_x_25:
[----:B------:R2:W-:Y:S01]  /*21f0*/  @!P3 SYNCS.ARRIVE.TRANS64 RZ, [UR33], R3 ;  /* 0x00000003ffffb9a7 */ /* 0x0005e20008000021 */
[----:B------:R-:W-:Y:S04]  /*2200*/  BSSY.RECONVERGENT B0, `(.L_x_27) ;  /* 0x0000003000007945 */ /* 0x000fe80003800200 */
[----:B------:R-:W-:Y:S05]  /*2210*/  @P2 BRA `(.L_x_28) ;  /* 0x0000000000042947 */ /* 0x000fea0003800000 */
[----:B-1--4-:R-:W-:Y:S05]  /*2220*/  BPT.TRAP 0x1 ;  /* 0x000000040000795c */ /* 0x012fea0000300000 */
.L_x_28:
[----:B-1--4-:R-:W-:Y:S05]  /*2230*/  BSYNC.RECONVERGENT B0 ;  /* 0x0000000000007941 */ /* 0x012fea0003800200 */
.L_x_27:
        /* <DEDUP_REMOVED lines=10> */
[----:B------:R-:W-:Y:S01]  /*22e0*/  MOV R0, UR30 ;  /* 0x0000001e00007c02 */ /* 0x000fe20008000f00 */
[----:B------:R-:W-:Y:S02]  /*22f0*/  ULEA UR32, UR11, UR31, 0xc ;  /* 0x0000001f0b207291 */ /* 0x000fe4000f8e60ff */
[----:B------:R-:W-:Y:S01]  /*2300*/  ULEA UR19, UR11, UR31, 0xd ;  /* 0x0000001f0b137291 */ /* 0x000fe2000f8e68ff */
[----:B------:R-:W-:Y:S01]  /*2310*/  SHF.L.U32 R0, R0, 0x1f, RZ ;  /* 0x0000001f00007819 */ /* 0x000fe200000006ff */
[----:B------:R-:W-:Y:S02]  /*2320*/  UIADD3.X UR37, UPT, UPT, URZ, UR47, URZ, UP1, !UPT ;  /* 0x0000002fff257290 */ /* 0x000fe40008ffe4ff */
[----:B------:R-:W-:Y:S01]  /*2330*/  UIADD3 UR32, UPT, UPT, UR32, 0x4400, URZ ;  /* 0x0000440020207890 */ /* 0x000fe2000fffe0ff */
[----:B------:R1:W3:Y:S01]  /*2340*/  SYNCS.PHASECHK.TRANS64.TRYWAIT P0, [UR8+0x88], R0 ;  /* 0x00008800ff0075a7 */ /* 0x0002e20008001108 */
[----:B------:R-:W-:Y:S02]  /*2350*/  UIMAD.WIDE.U32 UR8, UR35, UR22, URZ ;  /* 0x00000016230872a5 */ /* 0x000fe4000f8e00ff */
[----:B------:R-:W-:Y:S02]  /*2360*/  UPRMT UR27, UR41, 0x40, UR40 ;  /* 0x00000040291b7896 */ /* 0x000fe40008000028 */
[----:B------:R-:W-:Y:S02]  /*2370*/  USHF.R.U32.HI UR9, URZ, UR23, UR9 ;  /* 0x00000017ff097299 */ /* 0x000fe40008011609 */
[----:B------:R-:W-:Y:S02]  /*2380*/  UIADD3 UR16, UPT, UPT, UR19, 0x15400, URZ ;  /* 0x0001540013107890 */ /* 0x000fe4000fffe0ff */
[----:B------:R-:W-:Y:S02]  /*2390*/  USEL UR9, UR35, UR9, !UP0 ;  /* 0x0000000923097287 */ /* 0x000fe4000c000000 */
[----:B------:R-:W-:Y:S02]  /*23a0*/  UIADD3 UR28, UP0, UPT, UR46, 0x180, URZ ;  /* 0x000001802e1c7890 */ /* 0x000fe4000ff1e0ff */
[----:B------:R-:W-:Y:S02]  /*23b0*/  UIMAD.WIDE.U32 UR12, UR9, UR26, URZ ;  /* 0x0000001a090c72a5 */ /* 0x000fe4000f8e00ff */
[----:B------:R-:W-:Y:S02]  /*23c0*/  UIADD3 UR11, UPT, UPT, -UR9, URZ, URZ ;  /* 0x000000ff090b7290 */ /* 0x000fe4000fffe1ff */
[----:B------:R-:W-:Y:S02]  /*23d0*/  UIADD3.X UR29, UPT, UPT, URZ, UR47, URZ, UP0, !UPT ;  /* 0x0000002fff1d7290 */ /* 0x000fe400087fe4ff */
[----:B------:R-:W-:Y:S02]  /*23e0*/  UIMAD UR11, UR14, UR11, UR35 ;  /* 0x0000000b0e0b72a4 */ /* 0x000fe4000f8e0223 */
[----:B------:R-:W-:Y:S02]  /*23f0*/  UPRMT UR27, UR27, 0x5410, URZ ;  /* 0x000054101b1b7896 */ /* 0x000fe400080000ff */
[----:B------:R-:W-:Y:S01]  /*2400*/  UIADD3 UR15, UPT, UPT, UR15, 0x1, URZ ;  /* 0x000000010f0f7890 */ /* 0x000fe2000fffe0ff */
[----:B------:R-:W-:Y:S01]  /*2410*/  UMOV UR48, 0x0 ;  /* 0x0000000000307882 */ /* 0x000fe20000000000 */
[----:B------:R-:W-:Y:S02]  /*2420*/  UMOV UR49, 0x10000000 ;  /* 0x1000000000317882 */ /* 0x000fe40000000000 */
[----:B------:R-:W-:Y:S01]  /*2430*/  UISETP.NE.AND UP0, UPT, UR15, UR43, UPT ;  /* 0x0000002b0f00728c */ /* 0x000fe2000bf05270 */
[----:B------:R-:W-:Y:S01]  /*2440*/  UMOV UR8, UR13 ;  /* 0x0000000d00087c82 */ /* 0x000fe20008000000 */
[----:B------:R-:W-:Y:S01]  /*2450*/  UMOV UR34, UR42 ;  /* 0x0000002a00227c82 */ /* 0x000fe20008000000 */
[----:B------:R-:W-:Y:S01]  /*2460*/  USHF.R.U32.HI UR8, URZ, UR25, UR8 ;  /* 0x00000019ff087299 */ /* 0x000fe20008011608 */
[----:B------:R-:W-:Y:S01]  /*2470*/  UTMALDG.2D [UR32], [UR36], desc[UR48] ;  /* 0x00003020240075b4 */ /* 0x000fe20008009000 */
[----:B------:R-:W-:Y:S02]  /*2480*/  UMOV UR17, UR33 ;  /* 0x0000002100117c82 */ /* 0x000fe40008000000 */
[----:B------:R-:W-:Y:S04]  /*2490*/  USEL UR21, UR9, UR8, !UP2 ;  /* 0x0000000809157287 */ /* 0x000fe8000d000000 */
[----:B------:R-:W-:Y:S03]  /*24a0*/  UIADD3 UR8, UPT, UPT, -UR21, URZ, URZ ;  /* 0x000000ff15087290 */ /* 0x000fe6000fffe1ff */
[----:B------:R-:W-:Y:S01]  /*24b0*/  UMOV UR13, UR21 ;  /* 0x00000015000d7c82 */ /* 0x000fe20008000000 */
[----:B------:R-:W-:Y:S02]  /*24c0*/  UIMAD UR9, UR24, UR8, UR9 ;  /* 0x00000008180972a4 */ /* 0x000fe4000f8e0209 */
[----:B------:R-:W-:Y:S02]  /*24d0*/  UIADD3 UR8, UPT, UPT, UR19, 0x16400, URZ ;  /* 0x0001640013087890 */ /* 0x000fe4000fffe0ff */
[----:B------:R-:W-:Y:S02]  /*24e0*/  UIMAD UR19, UR11, UR6, UR4 ;  /* 0x000000060b1372a4 */ /* 0x000fe4000f8e0204 */
[----:B------:R-:W-:Y:S03]  /*24f0*/  UIMAD UR20, UR9, UR7, UR5 ;  /* 0x00000007091472a4 */ /* 0x000fe6000f8e0205 */
[----:B------:R-:W-:Y:S02]  /*2500*/  UMOV UR9, UR33 ;  /* 0x0000002100097c82 */ /* 0x000fe40008000000 */
[----:B------:R-:W-:Y:S02]  /*2510*/  UMOV UR11, UR19 ;  /* 0x00000013000b7c82 */ /* 0x000fe40008000000 */
[----:B------:R-:W-:Y:S02]  /*2520*/  UMOV UR12, UR20 ;  /* 0x00000014000c7c82 */ /* 0x000fe40008000000 */
[----:B------:R-:W-:Y:S01]  /*2530*/  UTMALDG.4D.IM2COL [UR16], [UR28], UR27 ;  /* 0x000000101c0073b4 */ /* 0x000fe2000805801b */
[----:B------:R4:W-:Y:S02]  /*2540*/  UTMALDG.4D.IM2COL [UR8], [UR28], UR27 ;  /* 0x000000081c0073b4 */ /* 0x0009e4000805801b */
[----:B----4-:R-:W-:Y:S01]  /*2550*/  UMOV UR11, UR38 ;  /* 0x00000026000b7c82 */ /* 0x010fe20008000000 */
[----:B-1----:R-:W-:Y:S05]  /*2560*/  BRA.U UP0, `(.L_x_29) ;  /* 0xfffffffd00047547 */ /* 0x002fea000b83ffff */
.L_x_24:
[----:B--23--:R-:W-:Y:S01]  /*2570*/  SHF.L.U32 R3, R2, 0x1f, RZ ;  /* 0x0000001f02037819 */ /* 0x00cfe200000006ff */
[----:B------:R-:W-:-:S03]  /*2580*/  NOP ;  /* 0x0000000000007918 */ /* 0x000fc60000000000 */
[----:B------:R-:W2:Y:S02]  /*2590*/  SYNCS.PHASECHK.TRANS64.TRYWAIT P0, [UR31+0x160], R3 ;  /* 0x00016003ff0075a7 */ /* 0x000ea4000800111f */
[----:B--2---:R-:W-:Y:S05]  /*25a0*/  @!P0 BRA `(.L_x_30) ;  /* 0x0000007000548947 */ /* 0x004fea0003800000 */
.L_x_140:
[----:B------:R-:W2:Y:S01]  /*25b0*/  LDS.128 R4, [UR31+0x1a0] ;  /* 0x0001a01fff047984 */ /* 0x000ea20008000c00 */
[----:B------:R-:W-:Y:S02]  /*25c0*/  UIADD3 UR4, UPT, UPT, UR31, 0x168, URZ ;  /* 0x000001681f047890 */ /* 0x000fe4000fffe0ff */
[----:B------:R-:W-:Y:S01]  /*25d0*/  UISETP.GE.AND UP0, UPT, UR39, 0x1, UPT ;  /* 0x000000012700788c */ /* 0x000fe2000bf06270 */
[----:B------:R-:W-:Y:S01]  /*25e0*/  @!PT LDS RZ, [RZ] ;  /* 0x00000000fffff984 */ /* 0x000fe20000000800 */
[----:B------:R-:W-:Y:S01]  /*25f0*/  @!PT LDS RZ, [RZ] ;  /* 0x00000000fffff984 */ /* 0x000fe20000000800 */
[----:B------:R-:W-:Y:S01]  /*2600*/  @!PT LDS RZ, [RZ] ;  /* 0x00000000fffff984 */ /* 0x000fe20000000800 */
[----:B------:R-:W-:Y:S01]  /*2610*/  @!PT LDS RZ, [RZ] ;  /* 0x00000000fffff984 */ /* 0x000fe20000000800 */
[----:B------:R3:W-:Y:S06]  /*2620*/  MEMBAR.ALL.CTA ;  /* 0x0000000000007992 */ /* 0x0007ec0000008000 */
[----:B---3--:R-:W3:Y:S01]  /*2630*/  FENCE.VIEW.ASYNC.S ;  /* 0x00000000000073c6 */ /* 0x008ee20000000000 */
[----:B------:R-:W-:-:S09]  /*2640*/  UPRMT UR4, URZ, 0x654, UR4 ;  /* 0x00000654ff047896 */ /* 0x000fd20008000004 */
[----:B---3--:R-:W-:Y:S01]  /*2650*/  SYNCS.ARRIVE.TRANS64.RED.A1T0 RZ, [UR4], RZ ;  /* 0x000000ffffff79a7 */ /* 0x008fe20008100404 */
[----:B--2---:R-:W-:-:S13]  /*2660*/  LOP3.LUT P0, RZ, R6, 0x1, RZ, 0xc0, !PT ;  /* 0x0000000106ff7812 */ /* 0x004fda000780c0ff */
[----:B------:R-:W-:Y:S01]  /*2670*/  VOTEU.ANY UP1, P0 ;  /* 0x0000000000ff7886 */ /* 0x000fe20000020100 */
[----:B------:R-:W-:-:S13]  /*2680*/  PLOP3.LUT P0, PT, PT, PT, UP1, 0x80, 0x8 ;  /* 0x000000000008781c */ /* 0x000fda0003f0f018 */
[----:B-1----:R-:W-:Y:S02]  /*2690*/  @P0 MOV R0, R4 ;  /* 0x0000000400000202 */ /* 0x002fe40000000f00 */
[----:B------:R-:W-:Y:S02]  /*26a0*/  @P0 LOP3.LUT R4, R5, 0xffff, RZ, 0xc0, !PT ;  /* 0x0000ffff05040812 */ /* 0x000fe400078ec0ff */
[----:B------:R-:W-:Y:S02]  /*26b0*/  @P0 R2UR UR6, R0 ;  /* 0x00000000000602ca */ /* 0x000fe400000e0000 */
[----:B------:R-:W-:-:S11]  /*26c0*/  @P0 R2UR UR5, R4 ;  /* 0x00000000040502ca */ /* 0x000fd600000e0000 */
[----:B------:R-:W-:Y:S02]  /*26d0*/  @UP1 UMOV UR50, UR6 ;  /* 0x0000000600321c82 */ /* 0x000fe40008000000 */
[----:B------:R-:W-:Y:S01]  /*26e0*/  @UP1 UMOV UR45, UR5 ;  /* 0x00000005002d1c82 */ /* 0x000fe20008000000 */
[----:B------:R-:W-:Y:S05]  /*26f0*/  BRA.U !UP0, `(.L_x_31) ;  /* 0x0000000108d47547 */ /* 0x000fea000b800000 */
[----:B------:R-:W1:Y:S01]  /*2700*/  LDCU.128 UR16, c[0x0][0xb10] ;  /* 0x00016200ff1077ac */ /* 0x000e620008000c00 */
[----:B------:R-:W2:Y:S01]  /*2710*/  LDCU UR21, c[0x0][0xb20] ;  /* 0x00016400ff1577ac */ /* 0x000ea20008000800 */
[----:B------:R-:W3:Y:S01]  /*2720*/  LDCU UR20, c[0x0][0xb0c] ;  /* 0x00016180ff1477ac */ /* 0x000ee20008000800 */
[----:B------:R-:W4:Y:S01]  /*2730*/  LDCU.64 UR14, c[0x0][0xb28] ;  /* 0x00016500ff0e77ac */ /* 0x000f220008000a00 */
[----:B------:R-:W-:Y:S02]  /*2740*/  UISETP.NE.AND UP3, UPT, UR39, 0x1, UPT ;  /* 0x000000012700788c */ /* 0x000fe4000bf65270 */
[----:B-1----:R-:W-:Y:S02]  /*2750*/  UIMAD.WIDE.U32 UR4, UR53, UR19, URZ ;  /* 0x00000013350472a5 */ /* 0x002fe4000f8e00ff */
[----:B------:R-:W-:Y:S02]  /*2760*/  UIMAD.WIDE.U32 UR6, UR54, UR16, URZ ;  /* 0x00000010360672a5 */ /* 0x000fe4000f8e00ff */
[----:B------:R-:W-:-:S02]  /*2770*/  UISETP.NE.AND UP0, UPT, UR18, 0x1, UPT ;  /* 0x000000011200788c */ /* 0x000fc4000bf05270 */
[----:B------:R-:W-:Y:S01]  /*2780*/  UIMAD.WIDE.U32 UR10, UR45, UR19, URZ ;  /* 0x000000132d0a72a5 */ /* 0x000fe2000f8e00ff */
[----:B------:R-:W-:Y:S01]  /*2790*/  UMOV UR4, UR5 ;  /* 0x0000000500047c82 */ /* 0x000fe20008000000 */
[----:B---3--:R-:W-:Y:S02]  /*27a0*/  UISETP.NE.AND UP2, UPT, UR20, 0x1, UPT ;  /* 0x000000011400788c */ /* 0x008fe4000bf45270 */
[----:B--2---:R-:W-:Y:S02]  /*27b0*/  USHF.R.U32.HI UR5, URZ, UR21, UR4 ;  /* 0x00000015ff057299 */ /* 0x004fe40008011604 */
[----:B------:R-:W-:Y:S01]  /*27c0*/  UIMAD.WIDE.U32 UR12, UR50, UR16, URZ ;  /* 0x00000010320c72a5 */ /* 0x000fe2000f8e00ff */
[----:B------:R-:W-:Y:S01]  /*27d0*/  UMOV UR4, UR7 ;  /* 0x0000000700047c82 */ /* 0x000fe20008000000 */
[----:B------:R-:W-:Y:S02]  /*27e0*/  USEL UR5, UR53, UR5, !UP0 ;  /* 0x0000000535057287 */ /* 0x000fe4000c000000 */
[----:B------:R-:W-:-:S02]  /*27f0*/  USHF.R.U32.HI UR4, URZ, UR17, UR4 ;  /* 0x00000011ff047299 */ /* 0x000fc40008011604 */
[----:B----4-:R-:W-:Y:S02]  /*2800*/  UIMAD.WIDE.U32 UR8, UR5, UR14, URZ ;  /* 0x0000000e050872a5 */ /* 0x010fe4000f8e00ff */
[----:B------:R-:W-:Y:S01]  /*2810*/  USEL UR6, UR54, UR4, !UP2 ;  /* 0x0000000436067287 */ /* 0x000fe2000d000000 */
[----:B------:R-:W-:Y:S02]  /*2820*/  UMOV UR12, UR13 ;  /* 0x0000000d000c7c82 */ /* 0x000fe40008000000 */
[----:B------:R-:W-:Y:S01]  /*2830*/  UMOV UR4, UR11 ;  /* 0x0000000b00047c82 */ /* 0x000fe20008000000 */
[----:B------:R-:W-:Y:S01]  /*2840*/  UIMAD.WIDE.U32 UR10, UR6, UR14, URZ ;  /* 0x0000000e060a72a5 */ /* 0x000fe2000f8e00ff */
[----:B------:R-:W-:Y:S01]  /*2850*/  UMOV UR8, UR9 ;  /* 0x0000000900087c82 */ /* 0x000fe20008000000 */
[----:B------:R-:W-:Y:S02]  /*2860*/  USHF.R.U32.HI UR4, URZ, UR21, UR4 ;  /* 0x00000015ff047299 */ /* 0x000fe40008011604 */
[----:B------:R-:W-:-:S03]  /*2870*/  @UP3 USHF.R.U32.HI UR5, URZ, UR15, UR8 ;  /* 0x0000000fff053299 */ /* 0x000fc60008011608 */
[----:B------:R-:W-:Y:S01]  /*2880*/  UMOV UR10, UR11 ;  /* 0x0000000b000a7c82 */ /* 0x000fe20008000000 */
[----:B------:R-:W-:Y:S02]  /*2890*/  USHF.R.U32.HI UR17, URZ, UR17, UR12 ;  /* 0x00000011ff117299 */ /* 0x000fe4000801160c */
[----:B------:R-:W-:Y:S02]  /*28a0*/  USEL UR4, UR45, UR4, !UP0 ;  /* 0x000000042d047287 */ /* 0x000fe4000c000000 */
[----:B------:R-:W-:Y:S02]  /*28b0*/  @UP3 USHF.R.U32.HI UR6, URZ, UR15, UR10 ;  /* 0x0000000fff063299 */ /* 0x000fe4000801160a */
[----:B------:R-:W-:Y:S02]  /*28c0*/  UIMAD UR7, UR39, UR5, URZ ;  /* 0x00000005270772a4 */ /* 0x000fe4000f8e02ff */
[----:B------:R-:W-:Y:S02]  /*28d0*/  USEL UR5, UR50, UR17, !UP2 ;  /* 0x0000001132057287 */ /* 0x000fe4000d000000 */
[----:B------:R-:W-:-:S02]  /*28e0*/  UIMAD UR10, UR39, UR6, URZ ;  /* 0x00000006270a72a4 */ /* 0x000fc4000f8e02ff */
[----:B------:R-:W-:Y:S02]  /*28f0*/  UISETP.GE.AND UP0, UPT, UR4, UR7, UPT ;  /* 0x000000070400728c */ /* 0x000fe4000bf06270 */
[----:B------:R-:W-:Y:S02]  /*2900*/  UIMAD.WIDE.U32 UR8, UR4, UR14, URZ ;  /* 0x0000000e040872a5 */ /* 0x000fe4000f8e00ff */
[----:B------:R-:W-:Y:S02]  /*2910*/  UISETP.GE.OR UP0, UPT, UR5, UR10, UP0 ;  /* 0x0000000a0500728c */ /* 0x000fe40008706670 */
[----:B------:R-:W-:-:S03]  /*2920*/  UIMAD.WIDE.U32 UR10, UR5, UR14, URZ ;  /* 0x0000000e050a72a5 */ /* 0x000fc6000f8e00ff */
[----:B------:R-:W-:Y:S01]  /*2930*/  UMOV UR7, UR9 ;  /* 0x0000000900077c82 */ /* 0x000fe20008000000 */
[----:B------:R-:W-:Y:S02]  /*2940*/  UIADD3 UR9, UPT, UPT, -UR4, URZ, URZ ;  /* 0x000000ff04097290 */ /* 0x000fe4000fffe1ff */
[----:B------:R-:W-:Y:S02]  /*2950*/  USHF.R.U32.HI UR7, URZ, UR15, UR7 ;  /* 0x0000000fff077299 */ /* 0x000fe40008011607 */
[----:B------:R-:W-:Y:S02]  /*2960*/  UIMAD UR10, UR18, UR9, UR45 ;  /* 0x00000009120a72a4 */ /* 0x000fe4000f8e022d */
[----:B------:R-:W-:Y:S01]  /*2970*/  USEL UR7, UR4, UR7, !UP3 ;  /* 0x0000000704077287 */ /* 0x000fe2000d800000 */
[----:B------:R-:W-:Y:S01]  /*2980*/  @!UP0 UMOV UR8, UR11 ;  /* 0x0000000b00088c82 */ /* 0x000fe20008000000 */
[----:B------:R-:W-:Y:S02]  /*2990*/  UIADD3 UR11, UPT, UPT, -UR5, URZ, URZ ;  /* 0x000000ff050b7290 */ /* 0x000fe4000fffe1ff */
[----:B------:R-:W-:-:S02]  /*29a0*/  @!UP0 USHF.R.U32.HI UR8, URZ, UR15, UR8 ;  /* 0x0000000fff088299 */ /* 0x000fc40008011608 */
[----:B------:R-:W-:Y:S02]  /*29b0*/  UIADD3 UR9, UPT, UPT, -UR7, URZ, URZ ;  /* 0x000000ff07097290 */ /* 0x000fe4000fffe1ff */
[----:B------:R-:W-:Y:S02]  /*29c0*/  @!UP0 USEL UR8, UR5, UR8, !UP3 ;  /* 0x0000000805088287 */ /* 0x000fe4000d800000 */
[----:B------:R-:W-:Y:S02]  /*29d0*/  UIMAD UR9, UR39, UR9, UR4 ;  /* 0x00000009270972a4 */ /* 0x000fe4000f8e0204 */
[----:B------:R-:W-:Y:S02]  /*29e0*/  @!UP0 UIADD3 UR7, UPT, UPT, UR7, -UR8, URZ ;  /* 0x8000000807078290 */ /* 0x000fe4000fffe0ff */
[----:B------:R-:W-:Y:S02]  /*29f0*/  @!UP0 UIMAD UR8, UR9, UR6, UR8 ;  /* 0x00000006090882a4 */ /* 0x000fe4000f8e0208 */
[----:B------:R-:W-:-:S02]  /*2a00*/  @!UP0 UIMAD UR4, UR39, UR7, UR5 ;  /* 0x00000007270482a4 */ /* 0x000fc4000f8e0205 */
[----:B------:R-:W-:Y:S02]  /*2a10*/  UIMAD UR6, UR20, UR11, UR50 ;  /* 0x0000000b140672a4 */ /* 0x000fe4000f8e0232 */
[----:B------:R-:W-:Y:S01]  /*2a20*/  UIMAD UR45, UR4, UR18, UR10 ;  /* 0x00000012042d72a4 */ /* 0x000fe2000f8e020a */
[----:B------:R-:W-:Y:S02]  /*2a30*/  @!UP0 UMOV UR5, UR8 ;  /* 0x0000000800058c82 */ /* 0x000fe40008000000 */
[----:B------:R-:W-:-:S12]  /*2a40*/  UIMAD UR50, UR5, UR20, UR6 ;  /* 0x00000014053272a4 */ /* 0x000fd8000f8e0206 */
.L_x_31:
        /* <DEDUP_REMOVED lines=20> */
.L_x_32:
[----:B------:R-:W-:Y:S02]  /*2b90*/  R2UR UR5, R49 ;  /* 0x00000000310572ca */ /* 0x000fe400000e0000 */
[----:B------:R-:W-:Y:S02]  /*2ba0*/  R2UR UR4, R48 ;  /* 0x00000000300472ca */ /* 0x000fe400000e0000 */
[----:B------:R-:W-:Y:S02]  /*2bb0*/  PLOP3.LUT P1, PT, PT, PT, PT, 0x80, 0x8 ;  /* 0x000000000008781c */ /* 0x000fe40003f2f070 */
[----:B------:R-:W-:-:S07]  /*2bc0*/  LOP3.LUT R2, R2, 0x1, RZ, 0x3c, !PT ;  /* 0x0000000102027812 */ /* 0x000fce00078e3cff */
[----:B------:R-:W-:Y:S02]  /*2bd0*/  UIADD3 UR24, UPT, UPT, UR50, UR5, URZ ;  /* 0x0000000532187290 */ /* 0x000fe4000fffe0ff */
[----:B------:R-:W-:Y:S01]  /*2be0*/  UIADD3 UR20, UPT, UPT, UR45, UR4, URZ ;  /* 0x000000042d147290 */ /* 0x000fe2000fffe0ff */
[----:B------:R-:W-:Y:S11]  /*2bf0*/  BRA.U UP1, `(.L_x_33) ;  /* 0xffffffe901907547 */ /* 0x000ff6000b83ffff */
[----:B------:R-:W-:Y:S01]  /*2c00*/  UIADD3 UR31, UPT, UPT, UR31, 0x88, URZ ;  /* 0x000000881f1f7890 */ /* 0x000fe2000fffe0ff */
[----:B------:R-:W-:-:S03]  /*2c10*/  MOV R2, UR30 ;  /* 0x0000001e00027c02 */ /* 0x000fc60008000f00 */
[----:B------:R-:W-:Y:S01]  /*2c20*/  ULEA UR4, UR38, UR31, 0x3 ;  /* 0x0000001f26047291 */ /* 0x000fe2000f8e18ff */
[----:B------:R-:W-:-:S08]  /*2c30*/  SHF.L.U32 R2, R2, 0x1f, RZ ;  /* 0x0000001f02027819 */ /* 0x000fd000000006ff */
[----:B------:R-:W1:Y:S02]  /*2c40*/  SYNCS.PHASECHK.TRANS64.TRYWAIT P0, [UR4], R2 ;  /* 0x00000002ff0075a7 */ /* 0x000e640008001104 */
[----:B-1----:R-:W-:Y:S05]  /*2c50*/  @!P0 BRA `(.L_x_34) ;  /* 0x0000006800c08947 */ /* 0x002fea0003800000 */
.L_x_142:
[----:B------:R-:W-:-:S04]  /*2c60*/  UIADD3 UR4, UPT, UPT, UR38, 0x1, URZ ;  /* 0x0000000126047890 */ /* 0x000fc8000fffe0ff */
[----:B------:R-:W-:-:S04]  /*2c70*/  UISETP.NE.AND UP0, UPT, UR4, 0x11, UPT ;  /* 0x000000110400788c */ /* 0x000fc8000bf05270 */
[----:B------:R-:W-:Y:S02]  /*2c80*/  USEL UR5, URZ, 0x1, UP0 ;  /* 0x00000001ff057887 */ /* 0x000fe40008000000 */
[----:B------:R-:W-:Y:S02]  /*2c90*/  USEL UR4, UR4, URZ, UP0 ;  /* 0x000000ff04047287 */ /* 0x000fe40008000000 */
[----:B------:R-:W-:Y:S02]  /*2ca0*/  ULOP3.LUT UR6, UR30, UR5, URZ, 0x3c, !UPT ;  /* 0x000000051e067292 */ /* 0x000fe4000f8e3cff */
[----:B------:R-:W-:-:S04]  /*2cb0*/  ULEA UR5, UR4, UR31, 0x3 ;  /* 0x0000001f04057291 */ /* 0x000fc8000f8e18ff */
[----:B-1----:R-:W-:-:S04]  /*2cc0*/  MOV R2, UR6 ;  /* 0x0000000600027c02 */ /* 0x002fc80008000f00 */
[----:B------:R-:W-:-:S04]  /*2cd0*/  SHF.L.U32 R2, R2, 0x1f, RZ ;  /* 0x0000001f02027819 */ /* 0x000fc800000006ff */
[----:B------:R-:W1:Y:S02]  /*2ce0*/  SYNCS.PHASECHK.TRANS64.TRYWAIT P0, [UR5], R2 ;  /* 0x00000002ff0075a7 */ /* 0x000e640008001105 */
[----:B-1----:R-:W-:Y:S05]  /*2cf0*/  @!P0 BRA `(.L_x_35) ;  /* 0x0000006800b08947 */ /* 0x002fea0003800000 */
.L_x_144:
        /* <DEDUP_REMOVED lines=10> */
.L_x_146:
        /* <DEDUP_REMOVED lines=10> */
.L_x_148:
        /* <DEDUP_REMOVED lines=10> */
.L_x_150:
        /* <DEDUP_REMOVED lines=10> */
.L_x_152:
        /* <DEDUP_REMOVED lines=10> */
.L_x_154:
        /* <DEDUP_REMOVED lines=10> */
.L_x_156:
        /* <DEDUP_REMOVED lines=10> */
.L_x_158:
        /* <DEDUP_REMOVED lines=10> */
.L_x_160:
        /* <DEDUP_REMOVED lines=10> */
.L_x_162:
        /* <DEDUP_REMOVED lines=10> */
.L_x_164:
        /* <DEDUP_REMOVED lines=10> */
.L_x_166:
        /* <DEDUP_REMOVED lines=10> */
.L_x_168:
        /* <DEDUP_REMOVED lines=10> */
.L_x_170:
        /* <DEDUP_REMOVED lines=10> */
.L_x_172:
[----:B------:R-:W-:-:S04]  /*35c0*/  UIADD3 UR4, UPT, UPT, UR4, 0x1, URZ ;  /* 0x0000000104047890 */ /* 0x000fc8000fffe0ff */
[----:B------:R-:W-:-:S04]  /*35d0*/  UISETP.NE.AND UP0, UPT, UR4, 0x11, UPT ;  /* 0x000000110400788c */ /* 0x000fc8000bf05270 */
[----:B------:R-:W-:Y:S02]  /*35e0*/  USEL UR5, URZ, 0x1, UP0 ;  /* 0x00000001ff057887 */ /* 0x000fe40008000000 */
[----:B------:R-:W-:Y:S02]  /*35f0*/  USEL UR4, UR4, URZ, UP0 ;  /* 0x000000ff04047287 */ /* 0x000fe40008000000 */
[----:B------:R-:W-:Y:S02]  /*3600*/  ULOP3.LUT UR5, UR6, UR5, URZ, 0x3c, !UPT ;  /* 0x0000000506057292 */ /* 0x000fe4000f8e3cff */
[----:B------:R-:W-:-:S04]  /*3610*/  ULEA UR4, UR4, UR31, 0x3 ;  /* 0x0000001f04047291 */ /* 0x000fc8000f8e18ff */
[----:B-1----:R-:W-:Y:S02]  /*3620*/  IMAD.U32 R2, RZ, RZ, UR5 ;  /* 0x00000005ff027e24 */ /* 0x002fe4000f8e00ff */
[----:B------:R-:W-:-:S03]  /*3630*/  MOV R0, UR4 ;  /* 0x0000000400007c02 */ /* 0x000fc60008000f00 */
[----:B------:R-:W-:-:S07]  /*3640*/  SHF.L.U32 R2, R2, 0x1f, RZ ;  /* 0x0000001f02027819 */ /* 0x000fce00000006ff */
.L_x_50:
[----:B-1----:R1:W2:Y:S02]  /*3650*/  SYNCS.PHASECHK.TRANS64.TRYWAIT P0, [R0+URZ], R2 ;  /* 0x00000002000075a7 */ /* 0x0022a400080011ff */
[----:B--2---:R-:W-:Y:S05]  /*3660*/  @!P0 NANOSLEEP.SYNCS 0x989680 ;  /* 0x009896800000895d */ /* 0x004fea0003900000 */
[----:B------:R-:W2:Y:S02]  /*3670*/  @!P0 SYNCS.PHASECHK.TRANS64 P0, [R0+URZ], R2 ;  /* 0x00000002000085a7 */ /* 0x000ea400080010ff */
[----:B--2---:R-:W-:Y:S05]  /*3680*/  @P0 EXIT ;  /* 0x000000000000094d */ /* 0x004fea0003800000 */
[----:B------:R-:W-:Y:S05]  /*3690*/  BRA `(.L_x_50) ;  /* 0xfffffffc00ec7947 */ /* 0x000fea000383ffff */
.L_x_17:
[----:B------:R-:W2:Y:S02]  /*36a0*/  S2UR UR4, SR_CgaCtaId ;  /* 0x00000000000479c3 */ /* 0x000ea40000008800 */
[----:B--2---:R-:W-:-:S04]  /*36b0*/  UISETP.NE.AND UP0, UPT, UR4, URZ, UPT ;  /* 0x000000ff0400728c */ /* 0x004fc8000bf05270 */
[----:B------:R-:W-:-:S09]  /*36c0*/  UISETP.NE.OR UP0, UPT, UR18, 0x1, UP0 ;  /* 0x000000011200788c */ /* 0x000fd20008705670 */
[----:B------:R-:W-:Y:S05]  /*36d0*/  BRA.U UP0, `(.L_x_51) ;  /* 0x0000000100b47547 */ /* 0x000fea000b800000 */
[----:B------:R-:W2:Y:S01]  /*36e0*/  S2UR UR5, SR_CgaCtaId ;  /* 0x00000000000579c3 */ /* 0x000ea20000008800 */
[----:B------:R-:W-:Y:S01]  /*36f0*/  UMOV UR4, 0x400 ;  /* 0x0000040000047882 */ /* 0x000fe20000000000 */
[----:B------:R-:W-:Y:S01]  /*3700*/  HFMA2 R3, -RZ, RZ, 0, 5.9604644775390625e-08 ;  /* 0x00000001ff037431 */ /* 0x000fe200000001ff */
[----:B------:R-:W-:Y:S01]  /*3710*/  ISETP.NE.AND P0, PT, R0, RZ, PT ;  /* 0x000000ff0000720c */ /* 0x000fe20003f05270 */
[----:B------:R-:W-:Y:S01]  /*3720*/  IMAD.MOV.U32 R8, RZ, RZ, RZ ;  /* 0x000000ffff087224 */ /* 0x000fe200078e00ff */
[----:B--2---:R-:W-:-:S04]  /*3730*/  ULEA UR4, UR5, UR4, 0x18 ;  /* 0x0000000405047291 */ /* 0x004fc8000f8ec0ff */
[----:B------:R-:W-:Y:S02]  /*3740*/  UIADD3 UR5, UPT, UPT, UR4, 0x168, URZ ;  /* 0x0000016804057890 */ /* 0x000fe4000fffe0ff */
[----:B------:R-:W-:Y:S02]  /*3750*/  UIADD3 UR8, UPT, UPT, UR4, 0x160, URZ ;  /* 0x0000016004087890 */ /* 0x000fe4000fffe0ff */
[----:B------:R-:W-:-:S12]  /*3760*/  UPRMT UR5, URZ, 0x654, UR5 ;  /* 0x00000654ff057896 */ /* 0x000fd80008000005 */
.L_x_54:
[----:B------:R-:W-:Y:S01]  /*3770*/  SHF.L.U32 R6, R3, 0x1f, RZ ;  /* 0x0000001f03067819 */ /* 0x000fe200000006ff */
[----:B------:R-:W-:Y:S02]  /*3780*/  IMAD.U32 R4, RZ, RZ, UR8 ;  /* 0x00000008ff047e24 */ /* 0x000fe4000f8e00ff */
[----:B------:R-:W-:Y:S01]  /*3790*/  @!P0 IMAD.MOV.U32 R5, RZ, RZ, 0x10 ;  /* 0x00000010ff058424 */ /* 0x000fe200078e00ff */
[----:B------:R-:W2:Y:S02]  /*37a0*/  SYNCS.PHASECHK.TRANS64.TRYWAIT P1, [UR4+0x168], R6 ;  /* 0x00016806ff0075a7 */ /* 0x000ea40008021104 */
[----:B------:R-:W-:-:S04]  /*37b0*/  PRMT R4, R0, 0x654, R4 ;  /* 0x0000065400047816 */ /* 0x000fc80000000004 */
[----:B------:R-:W-:Y:S01]  /*37c0*/  SEL R2, R4, R2, !P0 ;  /* 0x0000000204027207 */ /* 0x000fe20004000000 */
[----:B--2---:R-:W-:Y:S06]  /*37d0*/  @!P1 BRA `(.L_x_52) ;  /* 0x0000006400609947 */ /* 0x004fec0003800000 */
.L_x_174:
[----:B------:R-:W-:Y:S01]  /*37e0*/  UIADD3 UR6, UPT, UPT, UR4, 0x1a0, URZ ;  /* 0x000001a004067890 */ /* 0x000fe2000fffe0ff */
[----:B------:R3:W-:Y:S01]  /*37f0*/  @!P0 SYNCS.ARRIVE.TRANS64.RED RZ, [R2+URZ], R5 ;  /* 0x0000000502ff89a7 */ /* 0x0007e200080004ff */
[----:B------:R-:W-:Y:S01]  /*3800*/  UIADD3 UR7, UPT, UPT, UR4, 0x160, URZ ;  /* 0x0000016004077890 */ /* 0x000fe2000fffe0ff */
[----:B------:R-:W-:-:S08]  /*3810*/  LOP3.LUT R3, R3, 0x1, RZ, 0x3c, !PT ;  /* 0x0000000103037812 */ /* 0x000fd000078e3cff */
[----:B------:R-:W-:Y:S06]  /*3820*/  UGETNEXTWORKID.BROADCAST [UR6], [UR7] ;  /* 0x00000000060073ca */ /* 0x000fec0008000100 */
[----:B---3--:R-:W-:-:S04]  /*3830*/  SHF.L.U32 R5, R8, 0x1f, RZ ;  /* 0x0000001f08057819 */ /* 0x008fc800000006ff */
[----:B------:R-:W3:Y:S02]  /*3840*/  SYNCS.PHASECHK.TRANS64.TRYWAIT P1, [UR4+0x160], R5 ;  /* 0x00016005ff0075a7 */ /* 0x000ee40008021104 */
[----:B---3--:R-:W-:Y:S05]  /*3850*/  @!P1 BRA `(.L_x_53) ;  /* 0x0000006400589947 */ /* 0x008fea0003800000 */
.L_x_176:
[----:B--2---:R-:W2:Y:S01]  /*3860*/  LDS.128 R4, [UR4+0x1a0] ;  /* 0x0001a004ff047984 */ /* 0x004ea20008000c00 */
[----:B------:R-:W-:Y:S01]  /*3870*/  LOP3.LUT R8, R8, 0x1, RZ, 0x3c, !PT ;  /* 0x0000000108087812 */ /* 0x000fe200078e3cff */
[----:B------:R-:W-:Y:S01]  /*3880*/  @!PT LDS RZ, [RZ] ;  /* 0x00000000fffff984 */ /* 0x000fe20000000800 */
[----:B------:R-:W-:Y:S01]  /*3890*/  @!PT LDS RZ, [RZ] ;  /* 0x00000000fffff984 */ /* 0x000fe20000000800 */
[----:B------:R-:W-:Y:S01]  /*38a0*/  @!PT LDS RZ, [RZ] ;  /* 0x00000000fffff984 */ /* 0x000fe20000000800 */
[----:B------:R-:W-:Y:S01]  /*38b0*/  @!PT LDS RZ, [RZ] ;  /* 0x00000000fffff984 */ /* 0x000fe20000000800 */
[----:B------:R3:W-:Y:S06]  /*38c0*/  MEMBAR.ALL.CTA ;  /* 0x0000000000007992 */ /* 0x0007ec0000008000 */
[----:B---3--:R-:W3:Y:S02]  /*38d0*/  FENCE.VIEW.ASYNC.S ;  /* 0x00000000000073c6 */ /* 0x008ee40000000000 */
[----:B---3--:R-:W-:Y:S01]  /*38e0*/  SYNCS.ARRIVE.TRANS64.RED.A1T0 RZ, [UR5], RZ ;  /* 0x000000ffffff79a7 */ /* 0x008fe20008100405 */
[----:B--2---:R-:W-:-:S13]  /*38f0*/  LOP3.LUT P1, RZ, R6, 0x1, RZ, 0xc0, !PT ;  /* 0x0000000106ff7812 */ /* 0x004fda000782c0ff */
[----:B------:R-:W-:Y:S05]  /*3900*/  @P1 BRA `(.L_x_54) ;  /* 0xfffffffc00981947 */ /* 0x000fea000383ffff */
[----:B------:R-:W-:-:S04]  /*3910*/  SHF.L.U32 R0, R3, 0x1f, RZ ;  /* 0x0000001f03007819 */ /* 0x000fc800000006ff */
[----:B------:R-:W2:Y:S02]  /*3920*/  SYNCS.PHASECHK.TRANS64 P0, [UR4+0x168], R0 ;  /* 0x00016800ff0075a7 */ /* 0x000ea40008001004 */
[----:B-12---:R-:W-:Y:S05]  /*3930*/  @P0 EXIT ;  /* 0x000000000000094d */ /* 0x006fea0003800000 */
[----:B------:R-:W-:-:S07]  /*3940*/  MOV R0, UR4 ;  /* 0x0000000400007c02 */ /* 0x000fce0008000f00 */
.L_x_55:
[----:B-1----:R-:W-:-:S04]  /*3950*/  SHF.L.U32 R2, R3, 0x1f, RZ ;  /* 0x0000001f03027819 */ /* 0x002fc800000006ff */
[----:B------:R1:W2:Y:S03]  /*3960*/  SYNCS.PHASECHK.TRANS64.TRYWAIT P0, [R0+URZ+0x168], R2 ;  /* 0x00016802000075a7 */ /* 0x0002a600080011ff */
[----:B--2---:R-:W-:Y:S05]  /*3970*/  @!P0 NANOSLEEP.SYNCS 0x989680 ;  /* 0x009896800000895d */ /* 0x004fea0003900000 */
[----:B------:R-:W2:Y:S02]  /*3980*/  @!P0 SYNCS.PHASECHK.TRANS64 P0, [R0+URZ+0x168], R2 ;  /* 0x00016802000085a7 */ /* 0x000ea400080010ff */
[----:B--2---:R-:W-:Y:S05]  /*3990*/  @P0 EXIT ;  /* 0x000000000000094d */ /* 0x004fea0003800000 */
[----:B------:R-:W-:Y:S05]  /*39a0*/  BRA `(.L_x_55) ;  /* 0xfffffffc00e87947 */ /* 0x000fea000383ffff */
.L_x_51:
[----:B------:R-:W-:-:S09]  /*39b0*/  UISETP.NE.AND UP0, UPT, UR18, URZ, UPT ;  /* 0x000000ff1200728c */ /* 0x000fd2000bf05270 */
[----:B------:R-:W-:Y:S05]  /*39c0*/  BRA.U UP0, `(.L_x_56) ;  /* 0x0000000d00407547 */ /* 0x000fea000b800000 */
[----:B------:R-:W2:Y:S01]  /*39d0*/  S2UR UR7, SR_CgaCtaId ;  /* 0x00000000000779c3 */ /* 0x000ea20000008800 */
[----:B------:R-:W-:Y:S01]  /*39e0*/  UMOV UR4, 0x40 ;  /* 0x0000004000047882 */ /* 0x000fe20000000000 */
[----:B------:R-:W-:Y:S01]  /*39f0*/  NOP ;  /* 0x0000000000007918 */ /* 0x000fe20000000000 */
[----:B------:R-:W-:Y:S01]  /*3a00*/  UMOV UR6, 0x400 ;  /* 0x0000040000067882 */ /* 0x000fe20000000000 */
[----:B--2---:R-:W-:Y:S02]  /*3a10*/  ULEA UR5, UR7, UR4, 0x18 ;  /* 0x0000000407057291 */ /* 0x004fe4000f8ec0ff */
[----:B------:R-:W-:-:S07]  /*3a20*/  ULEA UR6, UR7, UR6, 0x18 ;  /* 0x0000000607067291 */ /* 0x000fce000f8ec0ff */
[----:B------:R-:W2:Y:S02]  /*3a30*/  LDS.U8 R0, [UR5+0x1c] ;  /* 0x00001c05ff007984 */ /* 0x000ea40008000000 */
[----:B--2---:R-:W-:-:S13]  /*3a40*/  ISETP.NE.AND P0, PT, R0, RZ, PT ;  /* 0x000000ff0000720c */ /* 0x004fda0003f05270 */
[----:B------:R-:W-:Y:S05]  /*3a50*/  @P0 BRA `(.L_x_57) ;  /* 0x0000000000580947 */ /* 0x000fea0003800000 */
[----:B------:R-:W-:-:S13]  /*3a60*/  ELECT P0, URZ, PT ;  /* 0x0000000000ff782f */ /* 0x000fda0003800000 */
[----:B------:R-:W-:Y:S05]  /*3a70*/  @!P0 BRA `(.L_x_58) ;  /* 0x0000000000608947 */ /* 0x000fea0003800000 */
[----:B------:R-:W-:Y:S01]  /*3a80*/  UMOV UR4, 0x10 ;  /* 0x0000001000047882 */ /* 0x000fe20000000000 */
[----:B------:R-:W-:Y:S01]  /*3a90*/  HFMA2 R0, -RZ, RZ, 0, 5.9604644775390625e-08 ;  /* 0x00000001ff007431 */ /* 0x000fe200000001ff */
[----:B------:R-:W-:-:S03]  /*3aa0*/  MOV R2, 0xffff ;  /* 0x0000ffff00027802 */ /* 0x000fc60000000f00 */
[----:B------:R-:W-:Y:S04]  /*3ab0*/  DEPBAR.LE SB2, 0x36 ;  /* 0x0000ad800000791a */ /* 0x000fe80000000000 */
[----:B------:R-:W2:Y:S02]  /*3ac0*/  UTCATOMSWS.FIND_AND_SET.ALIGN UP0, UR4, UR4 ;  /* 0x00000004000475e3 */ /* 0x000ea40008000800 */
[----:B--2---:R-:W-:Y:S01]  /*3ad0*/  MOV R3, UR4 ;  /* 0x0000000400037c02 */ /* 0x004fe20008000f00 */
[----:B------:R-:W-:Y:S06]  /*3ae0*/  BRA.U UP0, `(.L_x_59) ;  /* 0x0000000100187547 */ /* 0x000fec000b800000 */
.L_x_60:
[----:B------:R-:W-:Y:S05]  /*3af0*/  NANOSLEEP 0x64 ;  /* 0x000000640000795d */ /* 0x000fea0003800000 */
[----:B------:R-:W-:-:S05]  /*3b00*/  UMOV UR4, 0x10 ;  /* 0x0000001000047882 */ /* 0x000fca0000000000 */
[----:B------:R-:W-:Y:S04]  /*3b10*/  DEPBAR.LE SB2, 0x36 ;  /* 0x0000ad800000791a */ /* 0x000fe80000000000 */
[----:B------:R-:W2:Y:S02]  /*3b20*/  UTCATOMSWS.FIND_AND_SET.ALIGN UP0, UR4, UR4 ;  /* 0x00000004000475e3 */ /* 0x000ea40008000800 */
[----:B--2---:R-:W-:Y:S01]  /*3b30*/  MOV R3, UR4 ;  /* 0x0000000400037c02 */ /* 0x004fe20008000f00 */
[----:B------:R-:W-:Y:S05]  /*3b40*/  BRA.U !UP0, `(.L_x_60) ;  /* 0xfffffffd08e87547 */ /* 0x000fea000b83ffff */
.L_x_59:
[-C--:B------:R-:W-:Y:S02]  /*3b50*/  SHF.L.U32 R2, R2, R3.reuse, RZ ;  /* 0x0000000302027219 */ /* 0x080fe400000006ff */
[----:B------:R-:W-:Y:S01]  /*3b60*/  SHF.L.U32 R0, R0, R3, RZ ;  /* 0x0000000300007219 */ /* 0x000fe200000006ff */
[----:B------:R-:W-:Y:S02]  /*3b70*/  IMAD.SHL.U32 R3, R3, 0x20, RZ ;  /* 0x0000002003037824 */ /* 0x000fe400078e00ff */
[----:B------:R2:W-:Y:S04]  /*3b80*/  ATOMS.OR RZ, [UR5+0x14], R2 ;  /* 0x00001402ffff798c */ /* 0x0005e8000b000005 */
[----:B------:R2:W-:Y:S04]  /*3b90*/  ATOMS.OR RZ, [UR5+0x18], R0 ;  /* 0x00001800ffff798c */ /* 0x0005e8000b000005 */
[----:B------:R2:W-:Y:S01]  /*3ba0*/  STS [UR6+0x1b0], R3 ;  /* 0x0001b003ff007988 */ /* 0x0005e20008000806 */
[----:B------:R-:W-:Y:S05]  /*3bb0*/  BRA `(.L_x_58) ;  /* 0x0000000000107947 */ /* 0x000fea0003800000 */
.L_x_57:
[----:B------:R-:W-:Y:S02]  /*3bc0*/  MOV R0, 0xffffffff ;  /* 0xffffffff00007802 */ /* 0x000fe40000000f00 */
[----:B------:R-:W-:-:S03]  /*3bd0*/  MOV R2, 0x3c00 ;  /* 0x00003c0000027802 */ /* 0x000fc60000000f00 */
[----:B------:R2:W-:Y:S04]  /*3be0*/  STS [UR6+0x1b0], R0 ;  /* 0x0001b000ff007988 */ /* 0x0005e80008000806 */
[----:B-12--5:R-:W-:Y:S05]  /*3bf0*/  CALL.REL.NOINC `($__internal_1_$__cuda_sm10x_tcgen05_guardrail_trap_phase_invalid_during_alloc) ;  /* 0x0000006800647944 */ /* 0x026fea0003c00000 */
.L_x_58:
[----:B------:R-:W-:Y:S05]  /*3c00*/  WARPSYNC.ALL ;  /* 0x0000000000007948 */ /* 0x000fea0003800000 */
[----:B------:R-:W3:Y:S01]  /*3c10*/  S2UR UR4, SR_CgaCtaId ;  /* 0x00000000000479c3 */ /* 0x000ee20000008800 */
[----:B------:R-:W-:Y:S01]  /*3c20*/  UMOV UR19, 0x400 ;  /* 0x0000040000137882 */ /* 0x000fe20000000000 */
[----:B------:R-:W-:-:S06]  /*3c30*/  NOP ;  /* 0x0000000000007918 */ /* 0x000fcc0000000000 */
[----:B------:R-:W-:Y:S06]  /*3c40*/  BAR.ARV 0x6, 0xa0 ;  /* 0x0182800000007b1d */ /* 0x000fec0000002000 */
[----:B------:R-:W4:Y:S01]  /*3c50*/  LDCU UR5, c[0x0][0x390] ;  /* 0x00007200ff0577ac */ /* 0x000f220008000800 */
[----:B------:R-:W-:Y:S01]  /*3c60*/  IMAD.MOV.U32 R10, RZ, RZ, 0x1 ;  /* 0x00000001ff0a7424 */ /* 0x000fe200078e00ff */
[----:B------:R-:W-:Y:S01]  /*3c70*/  CS2R R8, SRZ ;  /* 0x0000000000087805 */ /* 0x000fe2000001ff00 */
[----:B------:R-:W1:Y:S01]  /*3c80*/  LDCU UR7, c[0x0][0x390] ;  /* 0x00007200ff0777ac */ /* 0x000e620008000800 */
[----:B------:R-:W-:Y:S01]  /*3c90*/  UMOV UR22, URZ ;  /* 0x000000ff00167c82 */ /* 0x000fe20008000000 */
[----:B------:R-:W-:Y:S01]  /*3ca0*/  UMOV UR16, URZ ;  /* 0x000000ff00107c82 */ /* 0x000fe20008000000 */
[----:B---3--:R-:W-:Y:S01]  /*3cb0*/  ULEA UR19, UR4, UR19, 0x18 ;  /* 0x0000001304137291 */ /* 0x008fe2000f8ec0ff */
[----:B------:R-:W-:Y:S01]  /*3cc0*/  UMOV UR26, 0x0 ;  /* 0x00000000001a7882 */ /* 0x000fe20000000000 */
[----:B------:R-:W-:-:S02]  /*3cd0*/  UMOV UR27, 0x4218490 ;  /* 0x04218490001b7882 */ /* 0x000fc40000000000 */
[----:B------:R-:W-:Y:S02]  /*3ce0*/  UIADD3 UR20, UPT, UPT, UR19, 0x15400, URZ ;  /* 0x0001540013147890 */ /* 0x000fe4000fffe0ff */
[----:B------:R-:W-:Y:S02]  /*3cf0*/  UIADD3 UR6, UPT, UPT, UR19, 0x4400, URZ ;  /* 0x0000440013067890 */ /* 0x000fe4000fffe0ff */
[----:B----4-:R-:W-:Y:S01]  /*3d00*/  UIADD3 UR5, UPT, UPT, UR5, 0x1f, URZ ;  /* 0x0000001f05057890 */ /* 0x010fe2000fffe0ff */
[----:B------:R-:W2:Y:S01]  /*3d10*/  LDS R11, [UR19+0x1b0] ;  /* 0x0001b013ff0b7984 */ /* 0x000ea20008000800 */
[----:B------:R-:W-:Y:S02]  /*3d20*/  USHF.R.U32.HI UR20, URZ, 0x4, UR20 ;  /* 0x00000004ff147899 */ /* 0x000fe40008011614 */
[----:B------:R-:W-:Y:S02]  /*3d30*/  USHF.R.S32.HI UR4, URZ, 0x1f, UR5 ;  /* 0x0000001fff047899 */ /* 0x000fe40008011405 */
[----:B------:R-:W-:-:S02]  /*3d40*/  UIADD3 UR29, UPT, UPT, UR19, 0x168, URZ ;  /* 0x00000168131d7890 */ /* 0x000fc4000fffe0ff */
[----:B------:R-:W-:Y:S02]  /*3d50*/  ULEA.HI UR4, UR4, UR5, URZ, 0x5 ;  /* 0x0000000504047291 */ /* 0x000fe4000f8f28ff */
[----:B------:R-:W-:Y:S02]  /*3d60*/  USHF.R.U32.HI UR6, URZ, 0x4, UR6 ;  /* 0x00000004ff067899 */ /* 0x000fe40008011606 */
[----:B------:R-:W-:Y:S02]  /*3d70*/  USHF.R.S32.HI UR28, URZ, 0x5, UR4 ;  /* 0x00000005ff1c7899 */ /* 0x000fe40008011404 */
[----:B------:R-:W-:Y:S02]  /*3d80*/  ULOP3.LUT UR20, UR20, 0x3fff, URZ, 0xc0, !UPT ;  /* 0x00003fff14147892 */ /* 0x000fe4000f8ec0ff */
[----:B------:R-:W-:Y:S02]  /*3d90*/  UISETP.LT.AND UP0, UPT, UR28, 0x1, UPT ;  /* 0x000000011c00788c */ /* 0x000fe4000bf01270 */
[----:B------:R-:W-:-:S02]  /*3da0*/  UPRMT UR29, URZ, 0x654, UR29 ;  /* 0x00000654ff1d7896 */ /* 0x000fc4000800001d */
[----:B------:R-:W-:Y:S02]  /*3db0*/  USEL UR30, UR28, 0x1, !UP0 ;  /* 0x000000011c1e7887 */ /* 0x000fe4000c000000 */
[----:B------:R-:W-:Y:S02]  /*3dc0*/  ULOP3.LUT UR21, UR6, 0x3fff, URZ, 0xc0, !UPT ;  /* 0x00003fff06157892 */ /* 0x000fe4000f8ec0ff */
[----:B------:R-:W-:Y:S02]  /*3dd0*/  ULOP3.LUT UR20, UR20, 0x1000000, URZ, 0xfc, !UPT ;  /* 0x0100000014147892 */ /* 0x000fe4000f8efcff */
[----:B------:R-:W-:Y:S02]  /*3de0*/  UIADD3 UR30, UPT, UPT, -UR30, URZ, URZ ;  /* 0x000000ff1e1e7290 */ /* 0x000fe4000fffe1ff */
[----:B-1----:R-:W-:Y:S01]  /*3df0*/  UISETP.GE.AND UP4, UPT, UR7, 0x1, UPT ;  /* 0x000000010700788c */ /* 0x002fe2000bf86270 */
[----:B------:R-:W-:Y:S01]  /*3e00*/  UMOV UR24, 0x0 ;  /* 0x0000000000187882 */ /* 0x000fe20000000000 */
[----:B------:R-:W-:Y:S01]  /*3e10*/  UMOV UR25, 0x4218490 ;  /* 0x0421849000197882 */ /* 0x000fe20000000000 */
[C---:B--2---:R-:W-:Y:S01]  /*3e20*/  VIADD R3, R11.reuse, 0x80 ;  /* 0x000000800b037836 */ /* 0x044fe20000000000 */
[----:B------:R-:W-:-:S04]  /*3e30*/  LOP3.LUT R2, R11, 0xffff, RZ, 0xc0, !PT ;  /* 0x0000ffff0b027812 */ /* 0x000fc800078ec0ff */
[----:B------:R-:W-:-:S05]  /*3e40*/  LOP3.LUT R3, R3, 0xffff, RZ, 0xc0, !PT ;  /* 0x0000ffff03037812 */ /* 0x000fca00078ec0ff */
[----:B------:R1:W-:Y:S02]  /*3e50*/  STL.64 [R1], R2 ;  /* 0x0000000201007387 */ /* 0x0003e40000100a00 */
.L_x_67:
[----:B-1----:R-:W-:-:S04]  /*3e60*/  SHF.L.U32 R2, R9, 0x1f, RZ ;  /* 0x0000001f09027819 */ /* 0x002fc800000006ff */
[----:B------:R-:W1:Y:S02]  /*3e70*/  SYNCS.PHASECHK.TRANS64.TRYWAIT P0, [UR19+0x160], R2 ;  /* 0x00016002ff0075a7 */ /* 0x000e640008001113 */
[----:B-12-4-:R-:W-:Y:S05]  /*3e80*/  @!P0 BRA `(.L_x_61) ;  /* 0x0000005c00e48947 */ /* 0x016fea0003800000 */
.L_x_178:
[----:B------:R-:W2:Y:S01]  /*3e90*/  LDS.128 R4, [UR19+0x1a0] ;  /* 0x0001a013ff047984 */ /* 0x000ea20008000c00 */
[----:B------:R-:W-:Y:S01]  /*3ea0*/  ULEA UR23, UR22, UR19, 0x3 ;  /* 0x0000001316177291 */ /* 0x000fe2000f8e18ff */
[----:B-1----:R-:W-:Y:S01]  /*3eb0*/  SHF.L.U32 R2, R10, 0x1f, RZ ;  /* 0x0000001f0a027819 */ /* 0x002fe200000006ff */
[----:B------:R-:W-:Y:S01]  /*3ec0*/  @!PT LDS RZ, [RZ] ;  /* 0x00000000fffff984 */ /* 0x000fe20000000800 */
[----:B------:R-:W-:Y:S01]  /*3ed0*/  @!PT LDS RZ, [RZ] ;  /* 0x00000000fffff984 */ /* 0x000fe20000000800 */
[----:B------:R-:W-:Y:S01]  /*3ee0*/  @!PT LDS RZ, [RZ] ;  /* 0x00000000fffff984 */ /* 0x000fe20000000800 */
[----:B------:R-:W-:Y:S01]  /*3ef0*/  @!PT LDS RZ, [RZ] ;  /* 0x00000000fffff984 */ /* 0x000fe20000000800 */
[----:B------:R1:W-:Y:S06]  /*3f00*/  MEMBAR.ALL.CTA ;  /* 0x0000000000007992 */ /* 0x0003ec0000008000 */
[----:B-1----:R-:W1:Y:S02]  /*3f10*/  FENCE.VIEW.ASYNC.S ;  /* 0x00000000000073c6 */ /* 0x002e640000000000 */
[----:B-1----:R-:W-:Y:S01]  /*3f20*/  SYNCS.ARRIVE.TRANS64.RED.A1T0 RZ, [UR29], RZ ;  /* 0x000000ffffff79a7 */ /* 0x002fe2000810041d */
[----:B------:R-:W1:Y:S02]  /*3f30*/  SYNCS.PHASECHK.TRANS64.TRYWAIT P0, [UR23+0x180], R2 ;  /* 0x00018002ff0075a7 */ /* 0x000e640008001117 */
[----:B-12---:R-:W-:Y:S05]  /*3f40*/  @!P0 BRA `(.L_x_62) ;  /* 0x0000005c00cc8947 */ /* 0x006fea0003800000 */
.L_x_180:
[----:B------:R-:W-:Y:S05]  /*3f50*/  BRA.U !UP4, `(.L_x_63) ;  /* 0x000000010cc87547 */ /* 0x000fea000b800000 */
[----:B-1----:R-:W-:Y:S01]  /*3f60*/  IMAD.U32 R0, RZ, RZ, UR22 ;  /* 0x00000016ff007e24 */ /* 0x002fe2000f8e00ff */
[----:B------:R-:W-:-:S04]  /*3f70*/  ULEA UR4, UR16, UR19, 0x3 ;  /* 0x0000001310047291 */ /* 0x000fc8000f8e18ff */
[----:B------:R-:W-:-:S05]  /*3f80*/  LEA R0, R0, R1, 0x2 ;  /* 0x0000000100007211 */ /* 0x000fca00078e10ff */
[----:B------:R1:W5:Y:S01]  /*3f90*/  LDL R2, [R0] ;  /* 0x0000000000027983 */ /* 0x0003620000100800 */
[----:B------:R-:W-:Y:S01]  /*3fa0*/  UPLOP3.LUT UP2, UPT, UPT, UPT, UPT, 0x40, 0x4 ;  /* 0x000000000004789c */ /* 0x000fe20003f4e870 */
[----:B------:R-:W-:Y:S01]  /*3fb0*/  UMOV UR18, UR30 ;  /* 0x0000001e00127c82 */ /* 0x000fe20008000000 */
[----:B------:R-:W-:Y:S01]  /*3fc0*/  UMOV UR17, UR28 ;  /* 0x0000001c00117c82 */ /* 0x000fe20008000000 */
[----:B------:R-:W-:Y:S01]  /*3fd0*/  UMOV UR5, UR16 ;  /* 0x0000001000057c82 */ /* 0x000fe20008000000 */
[----:B-1----:R-:W-:-:S04]  /*3fe0*/  SHF.L.U32 R0, R8, 0x1f, RZ ;  /* 0x0000001f08007819 */ /* 0x002fc800000006ff */
[----:B------:R1:W2:Y:S03]  /*3ff0*/  SYNCS.PHASECHK.TRANS64.TRYWAIT P1, [UR4], R0 ;  /* 0x00000000ff0075a7 */ /* 0x0002a60008021104 */
.L_x_66:
[----:B------:R-:W-:Y:S02]  /*4000*/  UIADD3 UR18, UPT, UPT, UR18, 0x1, URZ ;  /* 0x0000000112127890 */ /* 0x000fe4000fffe0ff */
[----:B------:R-:W-:Y:S02]  /*4010*/  ULEA UR15, UR5, UR19, 0x3 ;  /* 0x00000013050f7291 */ /* 0x000fe4000f8e18ff */
[----:B------:R-:W-:Y:S01]  /*4020*/  UISETP.NE.AND UP3, UPT, UR18, URZ, UPT ;  /* 0x000000ff1200728c */ /* 0x000fe2000bf65270 */
[----:B--234-:R-:W-:Y:S10]  /*4030*/  @P1 BRA `(.L_x_64) ;  /* 0x00000000000c1947 */ /* 0x01cff40003800000 */
[----:B------:R-:W-:Y:S04]  /*4040*/  SHF.L.U32 R3, R8, 0x1f, RZ ;  /* 0x0000001f08037819 */ /* 0x000fe800000006ff */
[----:B------:R-:W2:Y:S02]  /*4050*/  SYNCS.PHASECHK.TRANS64.TRYWAIT P0, [UR15], R3 ;  /* 0x00000003ff0075a7 */ /* 0x000ea4000800110f */
[----:B--2---:R-:W-:Y:S05]  /*4060*/  @!P0 BRA `(.L_x_65) ;  /* 0x0000005c009c8947 */ /* 0x004fea0003800000 */
.L_x_64:
[----:B------:R-:W-:Y:S01]  /*4070*/  UISETP.NE.AND UP0, UPT, UR17, 0x1, UPT ;  /* 0x000000011100788c */ /* 0x000fe2000bf05270 */
[----:B------:R-:W-:Y:S01]  /*4080*/  PLOP3.LUT P1, PT, PT, PT, PT, 0x80, 0x8 ;  /* 0x000000000008781c */ /* 0x000fe20003f2f070 */
[----:B------:R-:W-:Y:S02]  /*4090*/  UIADD3 UR4, UPT, UPT, UR5, 0x1, URZ ;  /* 0x0000000105047890 */ /* 0x000fe4000fffe0ff */
[----:B------:R-:W-:Y:S02]  /*40a0*/  ULEA UR10, UR5, UR21, 0x8 ;  /* 0x00000015050a7291 */ /* 0x000fe4000f8e40ff */
[----:B------:R-:W-:Y:S01]  /*40b0*/  UISETP.NE.AND UP1, UPT, UR4, 0x11, UPT ;  /* 0x000000110400788c */ /* 0x000fe2000bf25270 */
[----:B------:R-:W-:Y:S01]  /*40c0*/  PLOP3.LUT P0, PT, PT, PT, UP0, 0x80, 0x8 ;  /* 0x000000000008781c */ /* 0x000fe20003f0f008 */
[----:B------:R-:W-:Y:S02]  /*40d0*/  ULEA UR8, UR5, UR20, 0x9 ;  /* 0x0000001405087291 */ /* 0x000fe4000f8e48ff */
[----:B------:R-:W-:Y:S02]  /*40e0*/  USEL UR6, URZ, 0x1, UP1 ;  /* 0x00000001ff067887 */ /* 0x000fe40008800000 */
[----:B------:R-:W-:Y:S02]  /*40f0*/  USEL UR16, UR4, URZ, UP1 ;  /* 0x000000ff04107287 */ /* 0x000fe40008800000 */
[----:B------:R-:W-:Y:S02]  /*4100*/  UIADD3 UR12, UPT, UPT, UR10, 0x80, URZ ;  /* 0x000000800a0c7890 */ /* 0x000fe4000fffe0ff */
[----:B------:R-:W-:Y:S01]  /*4110*/  @UP0 ULEA UR4, UR16, UR19, 0x3 ;  /* 0x0000001310040291 */ /* 0x000fe2000f8e18ff */
[----:B------:R-:W-:Y:S01]  /*4120*/  LOP3.LUT R8, R8, UR6, RZ, 0x3c, !PT ;  /* 0x0000000608087c12 */ /* 0x000fe2000f8e3cff */
[----:B------:R-:W-:Y:S01]  /*4130*/  UIADD3 UR6, UPT, UPT, UR8, 0x80, URZ ;  /* 0x0000008008067890 */ /* 0x000fe2000fffe0ff */
[----:B------:R-:W-:Y:S02]  /*4140*/  UMOV UR11, 0x40004040 ;  /* 0x40004040000b7882 */ /* 0x000fe40000000000 */
[----:B-1----:R-:W-:Y:S01]  /*4150*/  @P0 SHF.L.U32 R0, R8, 0x1f, RZ ;  /* 0x0000001f08000819 */ /* 0x002fe200000006ff */
[----:B------:R-:W-:Y:S01]  /*4160*/  UMOV UR9, 0x40004040 ;  /* 0x4000404000097882 */ /* 0x000fe20000000000 */
[----:B------:R-:W-:Y:S01]  /*4170*/  UMOV UR13, 0x40004040 ;  /* 0x40004040000d7882 */ /* 0x000fe20000000000 */
[----:B------:R-:W-:Y:S01]  /*4180*/  UMOV UR7, 0x40004040 ;  /* 0x4000404000077882 */ /* 0x000fe20000000000 */
[----:B------:R3:W4:Y:S01]  /*4190*/  @P0 SYNCS.PHASECHK.TRANS64.TRYWAIT P1, [UR4], R0 ;  /* 0x00000000ff0005a7 */ /* 0x0007220008021104 */
[----:B------:R-:W-:Y:S11]  /*41a0*/  ELECT P0, URZ, PT ;  /* 0x0000000000ff782f */ /* 0x000ff60003800000 */
[----:B------:R-:W-:Y:S02]  /*41b0*/  @!UPT UIADD3 URZ, UPT, UPT, URZ, URZ, URZ ;  /* 0x000000fffffff290 */ /* 0x000fe4000fffe0ff */
[C---:B-----5:R-:W-:Y:S02]  /*41c0*/  @P0 R2UR.BROADCAST UR5, R2.reuse ;  /* 0x00000000020502ca */ /* 0x060fe400008e0000 */
[----:B------:R-:W-:Y:S11]  /*41d0*/  ELECT P0, URZ, PT ;  /* 0x0000000000ff782f */ /* 0x000ff60003800000 */
[----:B------:R-:W-:Y:S02]  /*41e0*/  @!UPT UIADD3 URZ, UPT, UPT, URZ, URZ, URZ ;  /* 0x000000fffffff290 */ /* 0x000fe4000fffe0ff */
[----:B------:R-:W-:Y:S01]  /*41f0*/  @P0 R2UR.BROADCAST UR14, R2 ;  /* 0x00000000020e02ca */ /* 0x000fe200008e0000 */
[----:B------:R-:W-:Y:S02]  /*4200*/  UIADD3 UR4, UPT, UPT, UR15, 0x88, URZ ;  /* 0x000000880f047890 */ /* 0x000fe4000fffe0ff */
[----:B------:R-:W-:Y:S01]  /*4210*/  UIADD3 UR17, UPT, UPT, UR17, -0x1, URZ ;  /* 0xffffffff11117890 */ /* 0x000fe2000fffe0ff */
[----:B------:R1:W-:Y:S01]  /*4220*/  UTCHMMA gdesc[UR10], gdesc[UR8], tmem[UR5], tmem[UR26], idesc[UR27], UP2 ;  /* 0x00ff1a080a0075ea */ /* 0x0003e20009000005 */
[----:B------:R-:W-:Y:S08]  /*4230*/  UPLOP3.LUT UP2, UPT, UPT, UPT, UPT, 0x80, 0x8 ;  /* 0x000000000008789c */ /* 0x000ff00003f4f070 */
[----:B------:R3:W-:Y:S01]  /*4240*/  UTCHMMA gdesc[UR12], gdesc[UR6], tmem[UR14], tmem[UR24], idesc[UR25], UPT ;  /* 0x00ff18060c0075ea */ /* 0x0007e2000b80000e */
[----:B------:R3:W-:Y:S01]  /*4250*/  UTCBAR [UR4], URZ ;  /* 0x000000ff040073e9 */ /* 0x0007e200080000ff */
[----:B-1----:R-:W-:Y:S01]  /*4260*/  UMOV UR5, UR16 ;  /* 0x0000001000057c82 */ /* 0x002fe20008000000 */
[----:B------:R-:W-:Y:S05]  /*4270*/  BRA.U UP3, `(.L_x_66) ;  /* 0xfffffffd03607547 */ /* 0x000fea000b83ffff */
.L_x_63:
[----:B---3--:R-:W-:Y:S01]  /*4280*/  UIADD3 UR4, UPT, UPT, UR22, 0x1, URZ ;  /* 0x0000000116047890 */ /* 0x008fe2000fffe0ff */
[----:B------:R-:W-:Y:S01]  /*4290*/  LOP3.LUT P0, RZ, R6, 0x1, RZ, 0xc0, !PT ;  /* 0x0000000106ff7812 */ /* 0x000fe2000780c0ff */
[----:B------:R-:W-:Y:S01]  /*42a0*/  UIADD3 UR5, UPT, UPT, UR23, 0x170, URZ ;  /* 0x0000017017057890 */ /* 0x000fe2000fffe0ff */
[----:B------:R-:W-:Y:S01]  /*42b0*/  LOP3.LUT R9, R9, 0x1, RZ, 0x3c, !PT ;  /* 0x0000000109097812 */ /* 0x000fe200078e3cff */
[----:B------:R-:W-:-:S04]  /*42c0*/  UISETP.NE.AND UP0, UPT, UR4, 0x2, UPT ;  /* 0x000000020400788c */ /* 0x000fc8000bf05270 */
[----:B------:R-:W-:Y:S02]  /*42d0*/  USEL UR6, URZ, 0x1, UP0 ;  /* 0x00000001ff067887 */ /* 0x000fe40008000000 */
[----:B------:R-:W-:Y:S01]  /*42e0*/  USEL UR22, UR4, URZ, UP0 ;  /* 0x000000ff04167287 */ /* 0x000fe20008000000 */
[----:B------:R2:W-:Y:S03]  /*42f0*/  UTCBAR [UR5], URZ ;  /* 0x000000ff050073e9 */ /* 0x0005e600080000ff */
[----:B------:R-:W-:Y:S01]  /*4300*/  LOP3.LUT R10, R10, UR6, RZ, 0x3c, !PT ;  /* 0x000000060a0a7c12 */ /* 0x000fe2000f8e3cff */
[----:B------:R-:W-:Y:S07]  /*4310*/  @P0 BRA `(.L_x_67) ;  /* 0xfffffff800d00947 */ /* 0x000fee000383ffff */
[----:B------:R-:W3:Y:S01]  /*4320*/  S2UR UR6, SR_CgaCtaId ;  /* 0x00000000000679c3 */ /* 0x000ee20000008800 */
[----:B------:R-:W-:Y:S01]  /*4330*/  ELECT P0, URZ, PT ;  /* 0x0000000000ff782f */ /* 0x000fe20003800000 */
[----:B-1----:R-:W-:Y:S01]  /*4340*/  IMAD.MOV.U32 R0, RZ, RZ, 0x1 ;  /* 0x00000001ff007424 */ /* 0x002fe200078e00ff */
[----:B------:R-:W-:Y:S01]  /*4350*/  UIADD3 UR19, UPT, UPT, UR19, 0x180, URZ ;  /* 0x0000018013137890 */ /* 0x000fe2000fffe0ff */
[----:B------:R-:W-:Y:S01]  /*4360*/  SHF.L.U32 R2, R10, 0x1f, RZ ;  /* 0x0000001f0a027819 */ /* 0x000fe200000006ff */
[----:B------:R-:W-:-:S03]  /*4370*/  UMOV UR4, 0x40 ;  /* 0x0000004000047882 */ /* 0x000fc60000000000 */
[----:B------:R-:W-:Y:S01]  /*4380*/  UVIRTCOUNT.DEALLOC.SMPOOL 0x80 ;  /* 0x000000800000784c */ /* 0x000fe20000000000 */
[----:B---3--:R-:W-:Y:S02]  /*4390*/  ULEA UR6, UR6, UR4, 0x18 ;  /* 0x0000000406067291 */ /* 0x008fe4000f8ec0ff */
[----:B------:R-:W-:-:S07]  /*43a0*/  ULEA UR4, UR22, UR19, 0x3 ;  /* 0x0000001316047291 */ /* 0x000fce000f8e18ff */
[----:B------:R1:W-:Y:S02]  /*43b0*/  @P0 STS.U8 [UR6+0x1c], R0 ;  /* 0x00001c00ff000988 */ /* 0x0003e40008000006 */
[----:B------:R-:W3:Y:S02]  /*43c0*/  SYNCS.PHASECHK.TRANS64.TRYWAIT P0, [UR4], R2 ;  /* 0x00000002ff0075a7 */ /* 0x000ee40008001104 */
[----:B-1-3--:R-:W-:Y:S05]  /*43d0*/  @!P0 BRA `(.L_x_68) ;  /* 0x0000005800d88947 */ /* 0x00afea0003800000 */
.L_x_183:
[----:B------:R-:W-:-:S04]  /*43e0*/  UIADD3 UR4, UPT, UPT, UR22, 0x1, URZ ;  /* 0x0000000116047890 */ /* 0x000fc8000fffe0ff */
[----:B------:R-:W-:-:S04]  /*43f0*/  UISETP.NE.AND UP0, UPT, UR4, 0x2, UPT ;  /* 0x000000020400788c */ /* 0x000fc8000bf05270 */
[----:B--2---:R-:W-:Y:S02]  /*4400*/  USEL UR5, URZ, 0x1, UP0 ;  /* 0x00000001ff057887 */ /* 0x004fe40008000000 */
[----:B------:R-:W-:-:S04]  /*4410*/  USEL UR4, UR4, URZ, UP0 ;  /* 0x000000ff04047287 */ /* 0x000fc80008000000 */
[----:B------:R-:W-:Y:S01]  /*4420*/  ULEA UR4, UR4, UR19, 0x3 ;  /* 0x0000001304047291 */ /* 0x000fe2000f8e18ff */
[----:B-1----:R-:W-:-:S04]  /*4430*/  LOP3.LUT R2, R10, UR5, RZ, 0x3c, !PT ;  /* 0x000000050a027c12 */ /* 0x002fc8000f8e3cff */
[----:B------:R-:W-:-:S04]  /*4440*/  SHF.L.U32 R2, R2, 0x1f, RZ ;  /* 0x0000001f02027819 */ /* 0x000fc800000006ff */
[----:B------:R-:W1:Y:S02]  /*4450*/  SYNCS.PHASECHK.TRANS64.TRYWAIT P0, [UR4], R2 ;  /* 0x00000002ff0075a7 */ /* 0x000e640008001104 */
[----:B-1----:R-:W-:Y:S05]  /*4460*/  @!P0 BRA `(.L_x_69) ;  /* 0x0000005800cc8947 */ /* 0x002fea0003800000 */
.L_x_185:
[----:B------:R-:W-:Y:S01]  /*4470*/  NOP ;  /* 0x0000000000007918 */ /* 0x000fe20000000000 */
[----:B-1----:R-:W1:Y:S01]  /*4480*/  LDS R0, [UR6+0x14] ;  /* 0x00001406ff007984 */ /* 0x002e620008000800 */
[----:B------:R-:W-:Y:S01]  /*4490*/  LOP3.LUT R3, R11, 0xffff, RZ, 0xc0, !PT ;  /* 0x0000ffff0b037812 */ /* 0x000fe200078ec0ff */
[----:B------:R-:W-:-:S03]  /*44a0*/  IMAD.MOV.U32 R2, RZ, RZ, 0xffff ;  /* 0x0000ffffff027424 */ /* 0x000fc600078e00ff */
[----:B------:R-:W-:-:S04]  /*44b0*/  SHF.R.U32.HI R3, RZ, 0x5, R3 ;  /* 0x00000005ff037819 */ /* 0x000fc80000011603 */
[----:B------:R-:W-:-:S04]  /*44c0*/  SHF.L.U32 R2, R2, R3, RZ ;  /* 0x0000000302027219 */ /* 0x000fc800000006ff */
[----:B-1----:R-:W-:-:S04]  /*44d0*/  LOP3.LUT R0, R0, R2, RZ, 0xc0, !PT ;  /* 0x0000000200007212 */ /* 0x002fc800078ec0ff */
[----:B------:R-:W-:Y:S01]  /*44e0*/  ISETP.NE.AND P0, PT, R0, R2, PT ;  /* 0x000000020000720c */ /* 0x000fe20003f05270 */
[----:B------:R-:W-:-:S05]  /*44f0*/  IMAD.MOV.U32 R0, RZ, RZ, 0x1 ;  /* 0x00000001ff007424 */ /* 0x000fca00078e00ff */
[----:B------:R-:W-:-:S07]  /*4500*/  SHF.L.U32 R0, R0, R3, RZ ;  /* 0x0000000300007219 */ /* 0x000fce00000006ff */
[----:B------:R-:W-:Y:S05]  /*4510*/  @P0 BRA `(.L_x_70) ;  /* 0x00000000005c0947 */ /* 0x000fea0003800000 */
[----:B------:R-:W1:Y:S02]  /*4520*/  LDS R3, [UR6+0x18] ;  /* 0x00001806ff037984 */ /* 0x000e640008000800 */
[----:B-1----:R-:W-:-:S04]  /*4530*/  LOP3.LUT R3, R3, R0, RZ, 0xc0, !PT ;  /* 0x0000000003037212 */ /* 0x002fc800078ec0ff */
[----:B------:R-:W-:-:S13]  /*4540*/  ISETP.NE.AND P0, PT, R3, R0, PT ;  /* 0x000000000300720c */ /* 0x000fda0003f05270 */
[----:B------:R-:W-:Y:S05]  /*4550*/  @P0 BRA `(.L_x_71) ;  /* 0x0000000000400947 */ /* 0x000fea0003800000 */
[----:B------:R-:W-:Y:S01]  /*4560*/  R2UR UR4, R2 ;  /* 0x00000000020472ca */ /* 0x000fe200000e0000 */
[----:B------:R-:W1:Y:S01]  /*4570*/  S2R R3, SR_LANEID ;  /* 0x0000000000037919 */ /* 0x000e620000000000 */
[----:B------:R-:W-:-:S04]  /*4580*/  LOP3.LUT R0, RZ, R0, RZ, 0x33, !PT ;  /* 0x00000000ff007212 */ /* 0x000fc800078e33ff */
[----:B------:R-:W2:Y:S07]  /*4590*/  REDUX UR7, R0 ;  /* 0x00000000000773c4 */ /* 0x000eae0000000000 */
[----:B------:R-:W-:-:S03]  /*45a0*/  ULOP3.LUT UR5, URZ, UR4, URZ, 0x33, !UPT ;  /* 0x00000004ff057292 */ /* 0x000fc6000f8e33ff */
[----:B------:R-:W-:Y:S02]  /*45b0*/  VOTEU.ANY UR4, UPT, PT ;  /* 0x0000000000047886 */ /* 0x000fe400038e0100 */
[----:B------:R-:W-:Y:S01]  /*45c0*/  UFLO.U32 UR4, UR4 ;  /* 0x00000004000472bd */ /* 0x000fe200080e0000 */
[----:B------:R-:W-:-:S04]  /*45d0*/  IMAD.U32 R2, RZ, RZ, UR5 ;  /* 0x00000005ff027e24 */ /* 0x000fc8000f8e00ff */
[----:B------:R-:W3:Y:S02]  /*45e0*/  REDUX UR8, R2 ;  /* 0x00000000020873c4 */ /* 0x000ee40000000000 */
[----:B------:R1:W-:Y:S01]  /*45f0*/  UTCATOMSWS.AND URZ, UR5 ;  /* 0x0000000500ff79e3 */ /* 0x0003e20008000000 */
[----:B--2---:R-:W-:Y:S01]  /*4600*/  IMAD.U32 R0, RZ, RZ, UR7 ;  /* 0x00000007ff007e24 */ /* 0x004fe2000f8e00ff */
[----:B-1----:R-:W-:Y:S01]  /*4610*/  ISETP.EQ.U32.AND P0, PT, R3, UR4, PT ;  /* 0x0000000403007c0c */ /* 0x002fe2000bf02070 */
[----:B---3--:R-:W-:-:S12]  /*4620*/  IMAD.U32 R2, RZ, RZ, UR8 ;  /* 0x00000008ff027e24 */ /* 0x008fd8000f8e00ff */
[----:B------:R1:W-:Y:S04]  /*4630*/  @P0 ATOMS.AND RZ, [UR6+0x14], R2 ;  /* 0x00001402ffff098c */ /* 0x0003e8000a800006 */
[----:B------:R1:W-:Y:S01]  /*4640*/  @P0 ATOMS.AND RZ, [UR6+0x18], R0 ;  /* 0x00001800ffff098c */ /* 0x0003e2000a800006 */
[----:B------:R-:W-:Y:S05]  /*4650*/  BRA `(.L_x_72) ;  /* 0x0000000000147947 */ /* 0x000fea0003800000 */
.L_x_71:
[----:B------:R-:W-:Y:S02]  /*4660*/  MOV R2, 0x4680 ;  /* 0x0000468000027802 */ /* 0x000fe40000000f00 */
[----:B----45:R-:W-:Y:S05]  /*4670*/  CALL.REL.NOINC `($__internal_0_$__cuda_sm10x_tcgen05_guardrail_trap_col_being_dealloced_not_returned_by_alloc) ;  /* 0x0000005c00b87944 */ /* 0x030fea0003c00000 */
[----:B------:R-:W-:Y:S05]  /*4680*/  BRA `(.L_x_72) ;  /* 0x0000000000087947 */ /* 0x000fea0003800000 */
.L_x_70:
[----:B------:R-:W-:Y:S02]  /*4690*/  MOV R2, 0x46b0 ;  /* 0x000046b000027802 */ /* 0x000fe40000000f00 */
[----:B----45:R-:W-:Y:S05]  /*46a0*/  CALL.REL.NOINC `($__internal_2_$__cuda_sm10x_tcgen05_guardrail_trap_unallocated_columns_being_dealloced) ;  /* 0x0000005c00c47944 */ /* 0x030fea0003c00000 */
.L_x_72:
[----:B------:R-:W-:Y:S01]  /*46b0*/  NOP ;  /* 0x0000000000007918 */ /* 0x000fe20000000000 */
[----:B------:R-:W-:Y:S05]  /*46c0*/  EXIT ;  /* 0x000000000000794d */ /* 0x000fea0003800000 */
.L_x_56:
[----:B------:R-:W2:Y:S01]  /*46d0*/  LDCU UR5, c[0x0][0x384] ;  /* 0x00007080ff0577ac */ /* 0x000ea20008000800 */
[----:B------:R-:W-:Y:S02]  /*46e0*/  UISETP.NE.OR UP0, UPT, UR18, 0x3, !UP3 ;  /* 0x000000031200788c */ /* 0x000fe4000df05670 */
[----:B--2---:R-:W-:-:S07]  /*46f0*/  UIADD3 UR5, UPT, UPT, UR5, 0x7f, URZ ;  /* 0x0000007f05057890 */ /* 0x004fce000fffe0ff */
[----:B------:R-:W-:Y:S05]  /*4700*/  BRA.U UP0, `(.L_x_73) ;  /* 0x0000001500847547 */ /* 0x000fea000b800000 */
[----:B------:R-:W-:Y:S01]  /*4710*/  USHF.R.S32.HI UR4, URZ, 0x1f, UR5 ;  /* 0x0000001fff047899 */ /* 0x000fe20008011405 */
[----:B------:R-:W2:Y:S01]  /*4720*/  S2UR UR12, SR_CgaCtaId ;  /* 0x00000000000c79c3 */ /* 0x000ea20000008800 */
[----:B------:R-:W3:Y:S01]  /*4730*/  LDCU UR50, c[0x0][0x370] ;  /* 0x00006e00ff3277ac */ /* 0x000ee20008000800 */
[----:B------:R-:W-:Y:S01]  /*4740*/  R2UR UR55, R48 ;  /* 0x00000000303772ca */ /* 0x000fe200000e0000 */
[----:B------:R-:W-:Y:S01]  /*4750*/  IMAD.MOV.U32 R10, RZ, RZ, 0x1 ;  /* 0x00000001ff0a7424 */ /* 0x000fe200078e00ff */
[----:B------:R-:W-:Y:S01]  /*4760*/  R2UR UR54, R49 ;  /* 0x00000000313672ca */ /* 0x000fe200000e0000 */
[----:B------:R-:W-:Y:S01]  /*4770*/  ULEA.HI UR4, UR4, UR5, URZ, 0x7 ;  /* 0x0000000504047291 */ /* 0x000fe2000f8f38ff */
[----:B------:R-:W-:Y:S01]  /*4780*/  IMAD.MOV.U32 R9, RZ, RZ, RZ ;  /* 0x000000ffff097224 */ /* 0x000fe200078e00ff */
[----:B------:R-:W3:Y:S01]  /*4790*/  LDCU.128 UR44, c[0x0][0xb10] ;  /* 0x00016200ff2c77ac */ /* 0x000ee20008000c00 */
[----:B------:R-:W4:Y:S01]  /*47a0*/  LDC.64 R14, c[0x0][0x348] ;  /* 0x0000d200ff0e7b82 */ /* 0x000f220000000a00 */
[----:B------:R-:W-:Y:S01]  /*47b0*/  USHF.R.S32.HI UR40, URZ, 0x7, UR4 ;  /* 0x00000007ff287899 */ /* 0x000fe20008011404 */
[----:B------:R-:W1:Y:S05]  /*47c0*/  LDCU UR48, c[0x0][0x374] ;  /* 0x00006e80ff3077ac */ /* 0x000e6a0008000800 */
[----:B------:R-:W-:Y:S01]  /*47d0*/  IMAD.U32 R2, RZ, RZ, UR40 ;  /* 0x00000028ff027e24 */ /* 0x000fe2000f8e00ff */
[----:B------:R-:W2:Y:S04]  /*47e0*/  LDCU.64 UR4, c[0x0][0x888] ;  /* 0x00011100ff0477ac */ /* 0x000ea80008000a00 */
[----:B------:R-:W-:Y:S01]  /*47f0*/  IABS R0, R2 ;  /* 0x0000000200007213 */ /* 0x000fe20000000000 */
[----:B------:R-:W1:Y:S03]  /*4800*/  LDCU.64 UR42, c[0x0][0x890] ;  /* 0x00011200ff2a77ac */ /* 0x000e660008000a00 */
[----:B------:R-:W-:Y:S01]  /*4810*/  R2UR UR38, R0 ;  /* 0x00000000002672ca */ /* 0x000fe200000e0000 */
[----:B------:R-:W4:Y:S01]  /*4820*/  LDCU UR30, c[0x0][0xb0c] ;  /* 0x00016180ff1e77ac */ /* 0x000f220008000800 */
[----:B------:R-:W4:Y:S01]  /*4830*/  LDCU UR63, c[0x0][0xb20] ;  /* 0x00016400ff3f77ac */ /* 0x000f220008000800 */
[----:B------:R-:W4:Y:S10]  /*4840*/  LDCU UR41, c[0x0][0x388] ;  /* 0x00007100ff2977ac */ /* 0x000f340008000800 */
[----:B------:R-:W4:Y:S01]  /*4850*/  I2F.RP R0, UR38 ;  /* 0x0000002600007d06 */ /* 0x000f220008209400 */
[----:B--2---:R-:W-:Y:S01]  /*4860*/  UISETP.NE.U32.AND UP0, UPT, UR4, URZ, UPT ;  /* 0x000000ff0400728c */ /* 0x004fe2000bf05070 */
[----:B------:R-:W2:Y:S03]  /*4870*/  LDCU UR4, c[0x0][0xb30] ;  /* 0x00016600ff0477ac */ /* 0x000ea60008000800 */
[----:B------:R-:W-:Y:S01]  /*4880*/  UISETP.NE.AND.EX UP6, UPT, UR5, URZ, UPT, UP0 ;  /* 0x000000ff0500728c */ /* 0x000fe2000bfc5300 */
[----:B------:R-:W-:Y:S01]  /*4890*/  UMOV UR31, 0x400 ;  /* 0x00000400001f7882 */ /* 0x000fe20000000000 */
[----:B---3--:R-:W-:-:S02]  /*48a0*/  UIMAD.WIDE.U32 UR8, UR50, UR44, URZ ;  /* 0x0000002c320872a5 */ /* 0x008fc4000f8e00ff */
[----:B-1----:R-:W-:Y:S01]  /*48b0*/  UIMAD.WIDE.U32 UR10, UR48, UR47, URZ ;  /* 0x0000002f300a72a5 */ /* 0x002fe2000f8e00ff */
[----:B------:R-:W-:Y:S01]  /*48c0*/  UMOV UR6, URZ ;  /* 0x000000ff00067c82 */ /* 0x000fe20008000000 */
[----:B----4-:R-:W1:Y:S01]  /*48d0*/  MUFU.RCP R0, R0 ;  /* 0x0000000000007308 */ /* 0x010e620000001000 */
[----:B------:R-:W-:Y:S02]  /*48e0*/  ULEA UR31, UR12, UR31, 0x18 ;  /* 0x0000001f0c1f7291 */ /* 0x000fe4000f8ec0ff */
[----:B------:R-:W-:Y:S02]  /*48f0*/  UISETP.NE.AND UP0, UPT, UR39, 0x1, UPT ;  /* 0x000000012700788c */ /* 0x000fe4000bf05270 */
[----:B------:R-:W-:Y:S02]  /*4900*/  UISETP.NE.U32.AND UP0, UPT, UR42, URZ, UPT ;  /* 0x000000ff2a00728c */ /* 0x000fe4000bf05070 */
[----:B------:R-:W-:Y:S02]  /*4910*/  UIADD3 UR58, UPT, UPT, UR31, 0x128, URZ ;  /* 0x000001281f3a7890 */ /* 0x000fe4000fffe0ff */
[----:B------:R-:W-:-:S02]  /*4920*/  UIADD3 UR56, UPT, UPT, UR31, 0x168, URZ ;  /* 0x000001681f387890 */ /* 0x000fc4000fffe0ff */
[----:B------:R-:W-:Y:S02]  /*4930*/  UIADD3 UR33, UPT, UPT, UR31, 0x110, URZ ;  /* 0x000001101f217890 */ /* 0x000fe4000fffe0ff */
[----:B------:R-:W-:Y:S02]  /*4940*/  UIADD3 UR25, UPT, UPT, UR31, 0x118, URZ ;  /* 0x000001181f197890 */ /* 0x000fe4000fffe0ff */
[----:B------:R-:W-:Y:S01]  /*4950*/  UIADD3 UR17, UPT, UPT, UR31, 0x120, URZ ;  /* 0x000001201f117890 */ /* 0x000fe2000fffe0ff */
[----:B-1----:R-:W-:Y:S01]  /*4960*/  VIADD R0, R0, 0xffffffe ;  /* 0x0ffffffe00007836 */ /* 0x002fe20000000000 */
[----:B------:R-:W-:Y:S01]  /*4970*/  UISETP.GE.AND UP3, UPT, UR39, 0x1, UPT ;  /* 0x000000012700788c */ /* 0x000fe2000bf66270 */
[----:B------:R-:W-:Y:S01]  /*4980*/  UMOV UR53, UR9 ;  /* 0x0000000900357c82 */ /* 0x000fe20008000000 */
[----:B------:R-:W-:Y:S01]  /*4990*/  UMOV UR52, UR11 ;  /* 0x0000000b00347c82 */ /* 0x000fe20008000000 */
[----:B------:R-:W-:Y:S02]  /*49a0*/  UISETP.NE.AND UP3, UPT, UR30, 0x1, UPT ;  /* 0x000000011e00788c */ /* 0x000fe4000bf65270 */
[----:B------:R-:W1:Y:S01]  /*49b0*/  F2I.FTZ.U32.TRUNC.NTZ R0, R0 ;  /* 0x0000000000007305 */ /* 0x000e62000021f000 */
[----:B------:R-:W-:-:S02]  /*49c0*/  UISETP.NE.AND.EX UP4, UPT, UR43, URZ, UPT, UP0 ;  /* 0x000000ff2b00728c */ /* 0x000fc4000bf85300 */
[----:B------:R-:W-:Y:S02]  /*49d0*/  UISETP.NE.AND UP5, UPT, UR46, 0x1, UPT ;  /* 0x000000012e00788c */ /* 0x000fe4000bfa5270 */
[----:B------:R-:W-:Y:S01]  /*49e0*/  UPLOP3.LUT UP2, UPT, UPT, UPT, UPT, 0x40, 0x4 ;  /* 0x000000000004789c */ /* 0x000fe20003f4e870 */
[----:B------:R-:W3:Y:S01]  /*49f0*/  LDCU.64 UR22, c[0x0][0xb28] ;  /* 0x00016500ff1677ac */ /* 0x000ee20008000a00 */
[----:B------:R-:W-:Y:S02]  /*4a00*/  UPRMT UR58, UR12, 0x654, UR58 ;  /* 0x000006540c3a7896 */ /* 0x000fe4000800003a */
[----:B------:R-:W-:Y:S01]  /*4a10*/  UPRMT UR56, URZ, 0x654, UR56 ;  /* 0x00000654ff387896 */ /* 0x000fe20008000038 */
[----:B-1----:R-:W-:Y:S01]  /*4a20*/  R2UR UR7, R0 ;  /* 0x00000000000772ca */ /* 0x002fe200000e0000 */
[----:B------:R-:W-:Y:S01]  /*4a30*/  UPRMT UR61, UR12, 0x654, UR33 ;  /* 0x000006540c3d7896 */ /* 0x000fe20008000021 */
[----:B------:R-:W-:Y:S01]  /*4a40*/  IABS R0, R2 ;  /* 0x0000000200007213 */ /* 0x000fe20000000000 */
[----:B------:R-:W-:Y:S01]  /*4a50*/  IMAD.MOV.U32 R2, RZ, RZ, 0x1000 ;  /* 0x00001000ff027424 */ /* 0x000fe200078e00ff */
[----:B------:R-:W-:-:S02]  /*4a60*/  UPRMT UR60, UR12, 0x654, UR25 ;  /* 0x000006540c3c7896 */ /* 0x000fc40008000019 */
[----:B------:R-:W-:Y:S01]  /*4a70*/  UPRMT UR59, UR12, 0x654, UR17 ;  /* 0x000006540c3b7896 */ /* 0x000fe20008000011 */
[----:B------:R-:W-:Y:S01]  /*4a80*/  IMAD.MOV R0, RZ, RZ, -R0 ;  /* 0x000000ffff007224 */ /* 0x000fe200078e0a00 */
[----:B------:R-:W-:Y:S02]  /*4a90*/  USHF.R.U32.HI UR53, URZ, UR45, UR53 ;  /* 0x0000002dff357299 */ /* 0x000fe40008011635 */
[----:B------:R-:W-:Y:S02]  /*4aa0*/  USHF.R.U32.HI UR52, URZ, UR63, UR52 ;  /* 0x0000003fff347299 */ /* 0x000fe40008011634 */
[----:B------:R-:W-:Y:S01]  /*4ab0*/  R2UR UR57, R0 ;  /* 0x00000000003972ca */ /* 0x000fe200000e0000 */
[----:B------:R-:W-:Y:S02]  /*4ac0*/  UIADD3 UR5, UPT, UPT, URZ, -UR7, URZ ;  /* 0x80000007ff057290 */ /* 0x000fe4000fffe0ff */
[----:B--2---:R-:W-:Y:S02]  /*4ad0*/  UISETP.NE.AND UP3, UPT, UR4, 0x1, UPT ;  /* 0x000000010400788c */ /* 0x004fe4000bf65270 */
[----:B------:R-:W-:-:S02]  /*4ae0*/  UIMAD UR5, UR5, UR38, URZ ;  /* 0x00000026050572a4 */ /* 0x000fc4000f8e02ff */
[----:B------:R-:W-:Y:S02]  /*4af0*/  UISETP.NE.AND UP0, UPT, UR41, URZ, UPT ;  /* 0x000000ff2900728c */ /* 0x000fe4000bf05270 */
[----:B------:R-:W-:Y:S02]  /*4b00*/  UIMAD.WIDE.U32 UR6, UR7, UR5, UR6 ;  /* 0x00000005070672a5 */ /* 0x000fe4000f8e0006 */
[----:B------:R-:W-:-:S05]  /*4b10*/  UISETP.NE.AND UP5, UPT, UR40, URZ, UPT ;  /* 0x000000ff2800728c */ /* 0x000fca000bfa5270 */
[----:B---3--:R-:W-:-:S06]  /*4b20*/  UMOV UR51, UR7 ;  /* 0x0000000700337c82 */ /* 0x008fcc0008000000 */
.L_x_84:
[----:B------:R-:W-:Y:S04]  /*4b30*/  SHF.L.U32 R3, R9, 0x1f, RZ ;  /* 0x0000001f09037819 */ /* 0x000fe800000006ff */
[----:B-1----:R-:W1:Y:S02]  /*4b40*/  SYNCS.PHASECHK.TRANS64.TRYWAIT P0, [UR31+0x160], R3 ;  /* 0x00016003ff0075a7 */ /* 0x002e64000800111f */
[----:B-1----:R-:W-:Y:S05]  /*4b50*/  @!P0 BRA `(.L_x_74) ;  /* 0x0000005400288947 */ /* 0x002fea0003800000 */
.L_x_187:
[----:B------:R-:W2:Y:S01]  /*4b60*/  LDS.128 R4, [UR31+0x1a0] ;  /* 0x0001a01fff047984 */ /* 0x000ea20008000c00 */
[----:B------:R-:W-:Y:S01]  /*4b70*/  @!PT LDS RZ, [RZ] ;  /* 0x00000000fffff984 */ /* 0x000fe20000000800 */
[----:B------:R-:W-:Y:S01]  /*4b80*/  @!PT LDS RZ, [RZ] ;  /* 0x00000000fffff984 */ /* 0x000fe20000000800 */
[----:B------:R-:W-:Y:S01]  /*4b90*/  @!PT LDS RZ, [RZ] ;  /* 0x00000000fffff984 */ /* 0x000fe20000000800 */
[----:B------:R-:W-:Y:S01]  /*4ba0*/  @!PT LDS RZ, [RZ] ;  /* 0x00000000fffff984 */ /* 0x000fe20000000800 */
[----:B------:R3:W-:Y:S06]  /*4bb0*/  MEMBAR.ALL.CTA ;  /* 0x0000000000007992 */ /* 0x0007ec0000008000 */
[----:B---3--:R-:W3:Y:S02]  /*4bc0*/  FENCE.VIEW.ASYNC.S ;  /* 0x00000000000073c6 */ /* 0x008ee40000000000 */
[----:B---3--:R-:W-:Y:S01]  /*4bd0*/  SYNCS.ARRIVE.TRANS64.RED.A1T0 RZ, [UR56], RZ ;  /* 0x000000ffffff79a7 */ /* 0x008fe20008100438 */
[----:B--2---:R-:W-:Y:S11]  /*4be0*/  LOP3.LUT P0, RZ, R6, 0x1, RZ, 0xc0, !PT ;  /* 0x0000000106ff7812 */ /* 0x004ff6000780c0ff */
[----:B------:R-:W-:Y:S02]  /*4bf0*/  @!UPT UIADD3 URZ, UPT, UPT, URZ, URZ, URZ ;  /* 0x000000fffffff290 */ /* 0x000fe4000fffe0ff */
[----:B------:R-:W-:Y:S01]  /*4c00*/  VOTEU.ANY UP0, P0 ;  /* 0x0000000000ff7886 */ /* 0x000fe20000000100 */
[----:B------:R-:W-:Y:S11]  /*4c10*/  PLOP3.LUT P0, PT, PT, PT, UP0, 0x80, 0x8 ;  /* 0x000000000008781c */ /* 0x000ff60003f0f008 */
[----:B------:R-:W-:Y:S02]  /*4c20*/  @!UPT UIADD3 URZ, UPT, UPT, URZ, URZ, URZ ;  /* 0x000000fffffff290 */ /* 0x000fe4000fffe0ff */
[----:B-1----:R-:W-:Y:S02]  /*4c30*/  @P0 MOV R3, R4 ;  /* 0x0000000400030202 */ /* 0x002fe40000000f00 */
[----:B------:R-:W-:Y:S02]  /*4c40*/  @P0 LOP3.LUT R0, R5, 0xffff, RZ, 0xc0, !PT ;  /* 0x0000ffff05000812 */ /* 0x000fe400078ec0ff */
[----:B------:R-:W-:Y:S02]  /*4c50*/  @P0 R2UR UR5, R3 ;  /* 0x00000000030502ca */ /* 0x000fe400000e0000 */
[----:B------:R-:W-:Y:S11]  /*4c60*/  @P0 R2UR UR4, R0 ;  /* 0x00000000000402ca */ /* 0x000ff600000e0000 */
[----:B------:R-:W-:Y:S02]  /*4c70*/  @UP0 UMOV UR15, UR5 ;  /* 0x00000005000f0c82 */ /* 0x000fe40008000000 */
[----:B------:R-:W-:Y:S01]  /*4c80*/  @UP0 UMOV UR14, UR4 ;  /* 0x00000004000e0c82 */ /* 0x000fe20008000000 */
[----:B------:R-:W-:Y:S09]  /*4c90*/  UISETP.GE.AND UP0, UPT, UR39, 0x1, UPT ;  /* 0x000000012700788c */ /* 0x000ff2000bf06270 */
[----:B------:R-:W-:Y:S05]  /*4ca0*/  BRA.U !UP0, `(.L_x_75) ;  /* 0x0000000108c07547 */ /* 0x000fea000b800000 */
[----:B------:R-:W-:Y:S02]  /*4cb0*/  UIMAD.WIDE.U32 UR8, UR14, UR47, URZ ;  /* 0x0000002f0e0872a5 */ /* 0x000fe4000f8e00ff */
[----:B------:R-:W-:Y:S02]  /*4cc0*/  UP2UR UR16, UPR, URZ, 0x4 ;  /* 0x00000004ff107883 */ /* 0x000fe40008000000 */
[----:B------:R-:W-:Y:S02]  /*4cd0*/  UISETP.NE.AND UP2, UPT, UR46, 0x1, UPT ;  /* 0x000000012e00788c */ /* 0x000fe4000bf45270 */
[----:B------:R-:W-:Y:S02]  /*4ce0*/  UIMAD.WIDE.U32 UR10, UR15, UR44, URZ ;  /* 0x0000002c0f0a72a5 */ /* 0x000fe4000f8e00ff */
[----:B------:R-:W-:Y:S02]  /*4cf0*/  USEL UR4, UR48, UR52, !UP2 ;  /* 0x0000003430047287 */ /* 0x000fe4000d000000 */
[----:B------:R-:W-:Y:S02]  /*4d00*/  UISETP.NE.AND UP0, UPT, UR30, 0x1, UPT ;  /* 0x000000011e00788c */ /* 0x000fe4000bf05270 */
[----:B------:R-:W-:Y:S02]  /*4d10*/  UP2UR UR21, UPR, URZ, 0x2 ;  /* 0x00000002ff157883 */ /* 0x000fe40008000000 */
[----:B------:R-:W-:Y:S02]  /*4d20*/  UISETP.NE.AND UP1, UPT, UR39, 0x1, UPT ;  /* 0x000000012700788c */ /* 0x000fe4000bf25270 */
[----:B------:R-:W-:Y:S02]  /*4d30*/  UIMAD.WIDE.U32 UR12, UR4, UR22, URZ ;  /* 0x00000016040c72a5 */ /* 0x000fe4000f8e00ff */
[----:B------:R-:W-:Y:S01]  /*4d40*/  USEL UR7, UR50, UR53, !UP0 ;  /* 0x0000003532077287 */ /* 0x000fe2000c000000 */
[----:B------:R-:W-:Y:S02]  /*4d50*/  UMOV UR5, UR9 ;  /* 0x0000000900057c82 */ /* 0x000fe40008000000 */
[----:B------:R-:W-:Y:S02]  /*4d60*/  USHF.R.U32.HI UR6, URZ, UR63, UR5 ;  /* 0x0000003fff067299 */ /* 0x000fe40008011605 */
[----:B------:R-:W-:Y:S02]  /*4d70*/  UIMAD.WIDE.U32 UR18, UR7, UR22, URZ ;  /* 0x00000016071272a5 */ /* 0x000fe4000f8e00ff */
[----:B------:R-:W-:Y:S02]  /*4d80*/  USEL UR6, UR14, UR6, !UP2 ;  /* 0x000000060e067287 */ /* 0x000fe4000d000000 */
[----:B------:R-:W-:Y:S01]  /*4d90*/  UISETP.NE.AND UP2, UPT, UR16, URZ, UPT ;  /* 0x000000ff1000728c */ /* 0x000fe2000bf45270 */
[----:B------:R-:W-:Y:S01]  /*4da0*/  UMOV UR5, UR11 ;  /* 0x0000000b00057c82 */ /* 0x000fe20008000000 */
[----:B------:R-:W-:Y:S02]  /*4db0*/  UIMAD.WIDE.U32 UR10, UR6, UR22, URZ ;  /* 0x00000016060a72a5 */ /* 0x000fe4000f8e00ff */
[----:B------:R-:W-:Y:S03]  /*4dc0*/  USHF.R.U32.HI UR8, URZ, UR45, UR5 ;  /* 0x0000002dff087299 */ /* 0x000fe60008011605 */
[----:B------:R-:W-:Y:S02]  /*4dd0*/  UMOV UR5, UR13 ;  /* 0x0000000d00057c82 */ /* 0x000fe40008000000 */
[----:B------:R-:W-:Y:S03]  /*4de0*/  @UP1 USHF.R.U32.HI UR4, URZ, UR23, UR5 ;  /* 0x00000017ff041299 */ /* 0x000fe60008011605 */
[----:B------:R-:W-:Y:S01]  /*4df0*/  UMOV UR5, UR19 ;  /* 0x0000001300057c82 */ /* 0x000fe20008000000 */
[----:B------:R-:W-:Y:S02]  /*4e00*/  UIMAD UR4, UR39, UR4, URZ ;  /* 0x00000004270472a4 */ /* 0x000fe4000f8e02ff */
[----:B------:R-:W-:Y:S02]  /*4e10*/  @UP1 USHF.R.U32.HI UR7, URZ, UR23, UR5 ;  /* 0x00000017ff071299 */ /* 0x000fe40008011605 */
[----:B------:R-:W-:Y:S02]  /*4e20*/  USEL UR5, UR15, UR8, !UP0 ;  /* 0x000000080f057287 */ /* 0x000fe4000c000000 */
[----:B------:R-:W-:Y:S02]  /*4e30*/  UIMAD UR8, UR39, UR7, URZ ;  /* 0x00000007270872a4 */ /* 0x000fe4000f8e02ff */
[----:B------:R-:W-:Y:S03]  /*4e40*/  UISETP.GE.AND UP0, UPT, UR6, UR4, UPT ;  /* 0x000000040600728c */ /* 0x000fe6000bf06270 */
[----:B------:R-:W-:Y:S01]  /*4e50*/  UMOV UR4, UR11 ;  /* 0x0000000b00047c82 */ /* 0x000fe20008000000 */
[----:B------:R-:W-:Y:S02]  /*4e60*/  UISETP.GE.OR UP0, UPT, UR5, UR8, UP0 ;  /* 0x000000080500728c */ /* 0x000fe40008706670 */
[----:B------:R-:W-:Y:S02]  /*4e70*/  USHF.R.U32.HI UR4, URZ, UR23, UR4 ;  /* 0x00000017ff047299 */ /* 0x000fe40008011604 */
[----:B------:R-:W-:Y:S02]  /*4e80*/  UIMAD.WIDE.U32 UR8, UR5, UR22, URZ ;  /* 0x00000016050872a5 */ /* 0x000fe4000f8e00ff */
[----:B------:R-:W-:Y:S04]  /*4e90*/  USEL UR10, UR6, UR4, !UP1 ;  /* 0x00000004060a7287 */ /* 0x000fe8000c800000 */
[----:B------:R-:W-:Y:S01]  /*4ea0*/  UIADD3 UR11, UPT, UPT, -UR10, URZ, URZ ;  /* 0x000000ff0a0b7290 */ /* 0x000fe2000fffe1ff */
[----:B------:R-:W-:Y:S02]  /*4eb0*/  @!UP0 UMOV UR4, UR9 ;  /* 0x0000000900048c82 */ /* 0x000fe40008000000 */
[----:B------:R-:W-:Y:S02]  /*4ec0*/  @!UP0 USHF.R.U32.HI UR4, URZ, UR23, UR4 ;  /* 0x00000017ff048299 */ /* 0x000fe40008011604 */
[----:B------:R-:W-:Y:S02]  /*4ed0*/  UIMAD UR8, UR39, UR11, UR6 ;  /* 0x0000000b270872a4 */ /* 0x000fe4000f8e0206 */
[----:B------:R-:W-:Y:S02]  /*4ee0*/  @!UP0 USEL UR4, UR5, UR4, !UP1 ;  /* 0x0000000405048287 */ /* 0x000fe4000c800000 */
[----:B------:R-:W-:Y:S02]  /*4ef0*/  UISETP.NE.AND UP1, UPT, UR21, URZ, UPT ;  /* 0x000000ff1500728c */ /* 0x000fe4000bf25270 */
[----:B------:R-:W-:Y:S02]  /*4f00*/  @!UP0 UIMAD UR8, UR7, UR8, UR4 ;  /* 0x00000008070882a4 */ /* 0x000fe4000f8e0204 */
[----:B------:R-:W-:Y:S02]  /*4f10*/  @!UP0 UIADD3 UR9, UPT, UPT, UR10, -UR4, URZ ;  /* 0x800000040a098290 */ /* 0x000fe4000fffe0ff */
[----:B------:R-:W-:Y:S02]  /*4f20*/  UIADD3 UR4, UPT, UPT, -UR5, URZ, URZ ;  /* 0x000000ff05047290 */ /* 0x000fe4000fffe1ff */
[----:B------:R-:W-:Y:S02]  /*4f30*/  UIADD3 UR7, UPT, UPT, -UR6, URZ, URZ ;  /* 0x000000ff06077290 */ /* 0x000fe4000fffe1ff */
[----:B------:R-:W-:Y:S02]  /*4f40*/  @!UP0 UIMAD UR6, UR9, UR39, UR5 ;  /* 0x00000027090682a4 */ /* 0x000fe4000f8e0205 */
[----:B------:R-:W-:Y:S02]  /*4f50*/  UIMAD UR15, UR30, UR4, UR15 ;  /* 0x000000041e0f72a4 */ /* 0x000fe4000f8e020f */
[----:B------:R-:W-:Y:S01]  /*4f60*/  UIMAD UR4, UR46, UR7, UR14 ;  /* 0x000000072e0472a4 */ /* 0x000fe2000f8e020e */
[----:B------:R-:W-:Y:S02]  /*4f70*/  @!UP0 UMOV UR5, UR8 ;  /* 0x0000000800058c82 */ /* 0x000fe40008000000 */
[----:B------:R-:W-:Y:S02]  /*4f80*/  UIMAD UR15, UR5, UR30, UR15 ;  /* 0x0000001e050f72a4 */ /* 0x000fe4000f8e020f */
[----:B------:R-:W-:Y:S11]  /*4f90*/  UIMAD UR14, UR6, UR46, UR4 ;  /* 0x0000002e060e72a4 */ /* 0x000ff6000f8e0204 */
[----:B------:R-:W-:Y:S01]  /*4fa0*/  @!UPT UIADD3 URZ, UPT, UPT, URZ, URZ, URZ ;  /* 0x000000fffffff290 */ /* 0x000fe2000fffe0ff */
.L_x_75:
[----:B------:R-:W1:Y:S01]  /*4fb0*/  @!UP3 LDCU.128 UR8, c[0x0][0xb10] ;  /* 0x00016200ff08b7ac */ /* 0x000e620008000c00 */
[----:B------:R-:W-:Y:S04]  /*4fc0*/  MOV R0, UR20 ;  /* 0x0000001400007c02 */ /* 0x000fe80008000f00 */
[----:B------:R-:W-:Y:S01]  /*4fd0*/  IABS R0, R0 ;  /* 0x0000000000007213 */ /* 0x000fe20000000000 */
[----:B------:R-:W2:Y:S01]  /*4fe0*/  @!UP3 LDCU UR5, c[0x0][0xb0c] ;  /* 0x00016180ff05b7ac */ /* 0x000ea20008000800 */
[----:B------:R-:W3:Y:S01]  /*4ff0*/  @!UP3 LDCU UR4, c[0x0][0xb20] ;  /* 0x00016400ff04b7ac */ /* 0x000ee20008000800 */
[----:B-1----:R-:W-:Y:S04]  /*5000*/  UIMAD.WIDE.U32 UR6, UR15, UR8, URZ ;  /* 0x000000080f0672a5 */ /* 0x002fe8000f8e00ff */
[----:B------:R-:W-:Y:S02]  /*5010*/  @!UP3 USHF.R.U32.HI UR7, URZ, UR9, UR7 ;  /* 0x00000009ff07b299 */ /* 0x000fe40008011607 */
[----:B------:R-:W-:Y:S02]  /*5020*/  UIMAD.WIDE.U32 UR8, UR14, UR11, URZ ;  /* 0x0000000b0e0872a5 */ /* 0x000fe4000f8e00ff */
[----:B--2---:R-:W-:Y:S04]  /*5030*/  @!UP3 UISETP.NE.AND UP0, UPT, UR5, 0x1, UPT ;  /* 0x000000010500b88c */ /* 0x004fe8000bf05270 */
[----:B------:R-:W-:Y:S02]  /*5040*/  @!UP3 USEL UR7, UR15, UR7, !UP0 ;  /* 0x000000070f07b287 */ /* 0x000fe4000c000000 */
[----:B------:R-:W-:Y:S01]  /*5050*/  @!UP3 UISETP.NE.AND UP0, UPT, UR10, 0x1, UPT ;  /* 0x000000010a00b88c */ /* 0x000fe2000bf05270 */
[----:B------:R-:W-:Y:S02]  /*5060*/  @!UP3 UMOV UR6, UR9 ;  /* 0x000000090006bc82 */ /* 0x000fe40008000000 */
[----:B---3--:R-:W-:Y:S04]  /*5070*/  @!UP3 USHF.R.U32.HI UR6, URZ, UR4, UR6 ;  /* 0x00000004ff06b299 */ /* 0x008fe80008011606 */
[----:B------:R-:W-:Y:S04]  /*5080*/  @!UP3 USEL UR6, UR14, UR6, !UP0 ;  /* 0x000000060e06b287 */ /* 0x000fe8000c000000 */
[----:B------:R-:W-:Y:S02]  /*5090*/  @!UP3 UIADD3 UR4, UPT, UPT, -UR7, UR6, URZ ;  /* 0x000000060704b290 */ /* 0x000fe4000fffe1ff */
[----:B------:R-:W-:Y:S02]  /*50a0*/  @!UP3 UIADD3 UR6, UPT, UPT, UR7, -UR6, URZ ;  /* 0x800000060706b290 */ /* 0x000fe4000fffe0ff */
[----:B------:R-:W-:Y:S02]  /*50b0*/  @!UP3 UIMAD UR15, UR4, UR5, UR15 ;  /* 0x00000005040fb2a4 */ /* 0x000fe4000f8e020f */
[----:B------:R-:W-:Y:S01]  /*50c0*/  @!UP3 UIMAD UR14, UR6, UR10, UR14 ;  /* 0x0000000a060eb2a4 */ /* 0x000fe2000f8e020e */
[----:B------:R-:W-:Y:S11]  /*50d0*/  BRA.U UP2, `(.L_x_76) ;  /* 0x0000000102107547 */ /* 0x000ff6000b800000 */
[----:B------:R-:W-:Y:S04]  /*50e0*/  MOV R8, UR62 ;  /* 0x0000003e00087c02 */ /* 0x000fe80008000f00 */
[----:B------:R-:W-:Y:S04]  /*50f0*/  SHF.L.U32 R8, R8, 0x1f, RZ ;  /* 0x0000001f08087819 */ /* 0x000fe800000006ff */
[----:B------:R-:W1:Y:S02]  /*5100*/  SYNCS.PHASECHK.TRANS64.TRYWAIT P1, [UR31+0x158], R8 ;  /* 0x00015808ff0075a7 */ /* 0x000e64000802111f */
[----:B-1----:R-:W-:Y:S05]  /*5110*/  @!P1 BRA `(.L_x_77) ;  /* 0x0000004c00d09947 */ /* 0x002fea0003800000 */
.L_x_76:
[----:B------:R-:W-:Y:S01]  /*5120*/  UISETP.NE.AND UP2, UPT, UR41, URZ, UPT ;  /* 0x000000ff2900728c */ /* 0x000fe2000bf45270 */
[----:B------:R-:W-:Y:S01]  /*5130*/  R2UR UR4, R0 ;  /* 0x00000000000472ca */ /* 0x000fe200000e0000 */
[----:B------:R-:W-:Y:S01]  /*5140*/  USHF.L.U32 UR35, UR24, 0x6, URZ ;  /* 0x0000000618237899 */ /* 0x000fe200080006ff */
[----:B-1----:R-:W-:Y:S05]  /*5150*/  IMAD.U32 R8, RZ, RZ, UR41 ;  /* 0x00000029ff087e24 */ /* 0x002fea000f8e00ff */
[----:B------:R-:W-:Y:S04]  /*5160*/  IABS R8, R8 ;  /* 0x0000000800087213 */ /* 0x000fe80000000000 */
[----:B------:R-:W1:Y:S02]  /*5170*/  I2F.RP R12, R8 ;  /* 0x00000008000c7306 */ /* 0x000e640000209400 */
[----:B------:R-:W-:Y:S07]  /*5180*/  UIMAD.WIDE.U32 UR6, UR51, UR4, URZ ;  /* 0x00000004330672a5 */ /* 0x000fee000f8e00ff */
[----:B------:R-:W-:Y:S02]  /*5190*/  UMOV UR36, UR7 ;  /* 0x0000000700247c82 */ /* 0x000fe40008000000 */
[----:B------:R-:W-:Y:S04]  /*51a0*/  UIMAD UR4, UR36, UR57, UR4 ;  /* 0x00000039240472a4 */ /* 0x000fe8000f8e0204 */
[----:B------:R-:W-:Y:S01]  /*51b0*/  UISETP.GT.U32.AND UP0, UPT, UR38, UR4, UPT ;  /* 0x000000042600728c */ /* 0x000fe2000bf04070 */
[----:B-1----:R-:W1:Y:S10]  /*51c0*/  MUFU.RCP R12, R12 ;  /* 0x0000000c000c7308 */ /* 0x002e740000001000 */
[----:B------:R-:W-:Y:S02]  /*51d0*/  @!UP0 UIADD3 UR4, UPT, UPT, UR4, -UR38, URZ ;  /* 0x8000002604048290 */ /* 0x000fe4000fffe0ff */
[----:B------:R-:W-:Y:S02]  /*51e0*/  @!UP0 UIADD3 UR36, UPT, UPT, UR36, 0x1, URZ ;  /* 0x0000000124248890 */ /* 0x000fe4000fffe0ff */
[----:B------:R-:W-:Y:S02]  /*51f0*/  UISETP.GE.U32.AND UP0, UPT, UR4, UR38, UPT ;  /* 0x000000260400728c */ /* 0x000fe4000bf06070 */
[----:B------:R-:W-:Y:S01]  /*5200*/  ULOP3.LUT UR4, UR20, UR40, URZ, 0x3c, !UPT ;  /* 0x0000002814047292 */ /* 0x000fe2000f8e3cff */
[----:B-1----:R-:W-:Y:S04]  /*5210*/  VIADD R12, R12, 0xffffffe ;  /* 0x0ffffffe0c0c7836 */ /* 0x002fe80000000000 */
[----:B------:R-:W1:Y:S04]  /*5220*/  F2I.FTZ.U32.TRUNC.NTZ R13, R12 ;  /* 0x0000000c000d7305 */ /* 0x000e68000021f000 */
[----:B------:R-:W-:Y:S02]  /*5230*/  @UP0 UIADD3 UR36, UPT, UPT, UR36, 0x1, URZ ;  /* 0x0000000124240890 */ /* 0x000fe4000fffe0ff */
[----:B------:R-:W-:Y:S01]  /*5240*/  UISETP.GE.AND UP0, UPT, UR4, URZ, UPT ;  /* 0x000000ff0400728c */ /* 0x000fe2000bf06270 */
[--C-:B-1----:R-:W-:Y:S10]  /*5250*/  IMAD.MOV R3, RZ, RZ, -R13.reuse ;  /* 0x000000ffff037224 */ /* 0x102ff400078e0a0d */
[----:B------:R-:W-:Y:S01]  /*5260*/  @!UP0 UIADD3 UR36, UPT, UPT, -UR36, URZ, URZ ;  /* 0x000000ff24248290 */ /* 0x000fe2000fffe1ff */
[----:B------:R-:W-:Y:S01]  /*5270*/  IMAD.MOV.U32 R12, RZ, RZ, RZ ;  /* 0x000000ffff0c7224 */ /* 0x000fe200078e00ff */
[----:B------:R-:W-:Y:S01]  /*5280*/  @!UP5 ULOP3.LUT UR36, URZ, UR40, URZ, 0x33, !UPT ;  /* 0x00000028ff24d292 */ /* 0x000fe2000f8e33ff */
[----:B------:R-:W-:Y:S03]  /*5290*/  IMAD R3, R3, R8, RZ ;  /* 0x0000000803037224 */ /* 0x000fe600078e02ff */
[----:B------:R-:W-:Y:S01]  /*52a0*/  ULOP3.LUT UR4, UR36, UR41, URZ, 0x3c, !UPT ;  /* 0x0000002924047292 */ /* 0x000fe2000f8e3cff */
[----:B------:R-:W-:Y:S01]  /*52b0*/  IMAD.HI.U32 R13, R13, R3, R12 ;  /* 0x000000030d0d7227 */ /* 0x000fe200078e000c */
[----:B------:R-:W-:Y:S02]  /*52c0*/  MOV R0, UR36 ;  /* 0x0000002400007c02 */ /* 0x000fe40008000f00 */
[----:B------:R-:W-:Y:S02]  /*52d0*/  UISETP.GE.AND UP0, UPT, UR4, URZ, UPT ;  /* 0x000000ff0400728c */ /* 0x000fe4000bf06270 */
[----:B------:R-:W-:Y:S01]  /*52e0*/  IABS R0, R0 ;  /* 0x0000000000007213 */ /* 0x000fe20000000000 */
[----:B------:R-:W-:Y:S04]  /*52f0*/  UIADD3 UR4, UPT, UPT, -UR36, URZ, URZ ;  /* 0x000000ff24047290 */ /* 0x000fe8000fffe1ff */
[----:B------:R-:W-:Y:S01]  /*5300*/  IMAD.HI.U32 R13, R13, R0, RZ ;  /* 0x000000000d0d7227 */ /* 0x000fe200078e00ff */
[----:B------:R-:W-:Y:S03]  /*5310*/  UIMAD UR4, UR40, UR4, UR20 ;  /* 0x00000004280472a4 */ /* 0x000fe6000f8e0214 */
[----:B------:R-:W-:Y:S01]  /*5320*/  IMAD.MOV R3, RZ, RZ, -R13 ;  /* 0x000000ffff037224 */ /* 0x000fe200078e0a0d */
[----:B------:R-:W-:Y:S03]  /*5330*/  USHF.L.U32 UR34, UR4, 0x7, URZ ;  /* 0x0000000704227899 */ /* 0x000fe600080006ff */
[C---:B------:R-:W-:Y:S05]  /*5340*/  IMAD R0, R8.reuse, R3, R0 ;  /* 0x0000000308007224 */ /* 0x040fea00078e0200 */
[----:B------:R-:W-:Y:S11]  /*5350*/  ISETP.GT.U32.AND P1, PT, R8, R0, PT ;  /* 0x000000000800720c */ /* 0x000ff60003f24070 */
[----:B------:R-:W-:Y:S02]  /*5360*/  @!UPT UIADD3 URZ, UPT, UPT, URZ, URZ, URZ ;  /* 0x000000fffffff290 */ /* 0x000fe4000fffe0ff */
[-C--:B------:R-:W-:Y:S01]  /*5370*/  @!P1 IADD3 R0, PT, PT, R0, -R8.reuse, RZ ;  /* 0x8000000800009210 */ /* 0x080fe20007ffe0ff */
[----:B------:R-:W-:Y:S01]  /*5380*/  @!P1 VIADD R13, R13, 0x1 ;  /* 0x000000010d0d9836 */ /* 0x000fe20000000000 */
[----:B------:R-:W-:Y:S02]  /*5390*/  ISETP.NE.U32.AND P1, PT, RZ, UR42, PT ;  /* 0x0000002aff007c0c */ /* 0x000fe4000bf25070 */
[----:B------:R-:W-:Y:S02]  /*53a0*/  ISETP.GE.U32.AND P2, PT, R0, R8, PT ;  /* 0x000000080000720c */ /* 0x000fe40003f46070 */
[----:B------:R-:W-:Y:S02]  /*53b0*/  ISETP.NE.AND.EX P1, PT, RZ, UR43, PT, P1 ;  /* 0x0000002bff007c0c */ /* 0x000fe4000bf25310 */
[----:B------:R-:W-:Y:S09]  /*53c0*/  SHF.L.U32 R8, R10, 0x1f, RZ ;  /* 0x0000001f0a087819 */ /* 0x000ff200000006ff */
[----:B------:R-:W-:Y:S04]  /*53d0*/  @P2 IADD3 R13, PT, PT, R13, 0x1, RZ ;  /* 0x000000010d0d2810 */ /* 0x000fe80007ffe0ff */
[----:B------:R-:W-:Y:S11]  /*53e0*/  R2UR UR37, R13 ;  /* 0x000000000d2572ca */ /* 0x000ff600000e0000 */
[----:B------:R-:W-:Y:S02]  /*53f0*/  @!UPT UIADD3 URZ, UPT, UPT, URZ, URZ, URZ ;  /* 0x000000fffffff290 */ /* 0x000fe4000fffe0ff */
[----:B------:R-:W-:Y:S02]  /*5400*/  @!UP0 UIADD3 UR37, UPT, UPT, -UR37, URZ, URZ ;  /* 0x000000ff25258290 */ /* 0x000fe4000fffe1ff */
[----:B------:R-:W-:Y:S04]  /*5410*/  @!UP2 ULOP3.LUT UR37, URZ, UR41, URZ, 0x33, !UPT ;  /* 0x00000029ff25a292 */ /* 0x000fe8000f8e33ff */
[----:B------:R-:W-:Y:S04]  /*5420*/  UIADD3 UR5, UPT, UPT, -UR37, URZ, URZ ;  /* 0x000000ff25057290 */ /* 0x000fe8000fffe1ff */
[----:B------:R-:W-:Y:S01]  /*5430*/  UIMAD UR36, UR41, UR5, UR36 ;  /* 0x00000005292472a4 */ /* 0x000fe2000f8e0224 */
[----:B------:R-:W-:Y:S11]  /*5440*/  BRA.U !UP4, `(.L_x_78) ;  /* 0x000000010c387547 */ /* 0x000ff6000b800000 */
[----:B------:R-:W-:Y:S01]  /*5450*/  UPLOP3.LUT UP1, UPT, UPT, UPT, UP6, 0x80, 0x8 ;  /* 0x000000000008789c */ /* 0x000fe20003f2f060 */
[----:B------:R-:W-:Y:S01]  /*5460*/  HFMA2 R0, -RZ, RZ, 0, 5.9604644775390625e-08 ;  /* 0x00000001ff007431 */ /* 0x000fe200000001ff */
[----:B------:R-:W1:Y:S01]  /*5470*/  LDCU.64 UR8, c[0x0][0x358] ;  /* 0x00006b00ff0877ac */ /* 0x000e620008000a00 */
[----:B------:R-:W-:Y:S03]  /*5480*/  IMAD.MOV.U32 R55, RZ, RZ, 0x1 ;  /* 0x00000001ff377424 */ /* 0x000fe600078e00ff */
[----:B------:R-:W-:Y:S05]  /*5490*/  PLOP3.LUT P2, PT, PT, PT, UP1, 0x80, 0x8 ;  /* 0x000000000008781c */ /* 0x000fea0003f4f018 */
[----:B------:R-:W2:Y:S01]  /*54a0*/  @UP1 LDCU.64 UR4, c[0x0][0x888] ;  /* 0x00011100ff0417ac */ /* 0x000ea20008000a00 */
[----:B------:R-:W-:Y:S07]  /*54b0*/  @UP1 UIMAD UR6, UR49, UR42, URZ ;  /* 0x0000002a310612a4 */ /* 0x000fee000f8e02ff */
[----:B------:R-:W-:Y:S01]  /*54c0*/  @!P2 PRMT R55, R0, 0x7610, R55 ;  /* 0x000076100037a816 */ /* 0x000fe20000000037 */
[----:B--2---:R-:W-:Y:S06]  /*54d0*/  @UP1 UIMAD.WIDE UR4, UR6, 0x4, UR4 ;  /* 0x00000004060418a5 */ /* 0x004fec000f8e0204 */
[----:B------:R-:W-:Y:S01]  /*54e0*/  IMAD.U32 R12, RZ, RZ, UR4 ;  /* 0x00000004ff0c7e24 */ /* 0x000fe2000f8e00ff */
[----:B------:R-:W-:Y:S04]  /*54f0*/  MOV R13, UR5 ;  /* 0x00000005000d7c02 */ /* 0x000fe80008000f00 */
[----:B------:R-:W2:Y:S01]  /*5500*/  @!UP1 LDCU UR4, c[0x0][0x880] ;  /* 0x00011000ff0497ac */ /* 0x000ea20008000800 */
[----:B-1---5:R1:W5:Y:S02]  /*5510*/  @P2 LDG.E R27, desc[UR8][R12.64] ;  /* 0x000000080c1b2981 */ /* 0x022364000c1e1900 */
[----:B-12---:R-:W-:Y:S07]  /*5520*/  @!P2 IMAD.U32 R27, RZ, RZ, UR4 ;  /* 0x00000004ff1bae24 */ /* 0x006fee000f8e00ff */
.L_x_78:
[----:B-----5:R-:W-:Y:S01]  /*5530*/  @!P1 FSETP.EQ.AND P3, PT, R27, RZ, PT ;  /* 0x000000ff1b00920b */ /* 0x020fe20003f62000 */
[----:B------:R-:W-:Y:S01]  /*5540*/  @!UPT UIADD3 URZ, UPT, UPT, URZ, URZ, URZ ;  /* 0x000000fffffff290 */ /* 0x000fe2000fffe0ff */
[----:B------:R-:W-:Y:S11]  /*5550*/  @!P1 BRA `(.L_x_79) ;  /* 0x0000000000149947 */ /* 0x000ff60003800000 */
[----:B------:R-:W-:Y:S02]  /*5560*/  LOP3.LUT P1, RZ, R55, 0xff, RZ, 0xc0, !PT ;  /* 0x000000ff37ff7812 */ /* 0x000fe4000782c0ff */
[----:B------:R-:W-:Y:S04]  /*5570*/  PLOP3.LUT P3, PT, PT, PT, UP1, 0x80, 0x8 ;  /* 0x000000000008781c */ /* 0x000fe80003f6f018 */
[----:B------:R-:W-:Y:S07]  /*5580*/  PLOP3.LUT P3, PT, P3, PT, PT, 0x8, 0x80 ;  /* 0x000000000080781c */ /* 0x000fee0001f6e170 */
[----:B------:R-:W-:Y:S11]  /*5590*/  @P1 FSETP.EQ.AND P3, PT, R27, RZ, PT ;  /* 0x000000ff1b00120b */ /* 0x000ff60003f62000 */
[----:B------:R-:W-:Y:S02]  /*55a0*/  @!UPT UIADD3 URZ, UPT, UPT, URZ, URZ, URZ ;  /* 0x000000fffffff290 */ /* 0x000fe4000fffe0ff */
.L_x_79:
[----:B------:R-:W1:Y:S01]  /*55b0*/  SYNCS.PHASECHK.TRANS64.TRYWAIT P1, [UR31+0x130], R8 ;  /* 0x00013008ff0075a7 */ /* 0x000e62000802111f */
[----:B------:R-:W-:Y:S04]  /*55c0*/  ELECT P2, URZ, PT ;  /* 0x0000000000ff782f */ /* 0x000fe80003840000 */
[----:B------:R-:W-:Y:S01]  /*55d0*/  PLOP3.LUT P2, PT, P3, P2, PT, 0xf2, 0x2f ;  /* 0x00000000002f781c */ /* 0x000fe20001f45e72 */
[----:B------:R-:W-:Y:S01]  /*55e0*/  @!UPT UIADD3 URZ, UPT, UPT, URZ, URZ, URZ ;  /* 0x000000fffffff290 */ /* 0x000fe2000fffe0ff */
[----:B-1----:R-:W-:Y:S11]  /*55f0*/  @!P1 BRA `(.L_x_80) ;  /* 0x0000004800b09947 */ /* 0x002ff60003800000 */
.L_x_190:
[----:B------:R-:W-:Y:S01]  /*5600*/  @!P2 IADD3 R3, P1, PT, R14, 0x580, RZ ;  /* 0x000005800e03a810 */ /* 0x000fe20007f3e0ff */
[----:B------:R-:W-:Y:S01]  /*5610*/  VOTEU.ALL UP0, P2 ;  /* 0x0000000000ff7886 */ /* 0x000fe20001000000 */
[----:B------:R-:W-:Y:S01]  /*5620*/  UMOV UR6, 0x0 ;  /* 0x0000000000067882 */ /* 0x000fe20000000000 */
[----:B------:R-:W-:Y:S01]  /*5630*/  UMOV UR7, 0x10000000 ;  /* 0x1000000000077882 */ /* 0x000fe20000000000 */
[----:B------:R-:W-:Y:S01]  /*5640*/  @!P2 R2UR UR5, R3 ;  /* 0x000000000305a2ca */ /* 0x000fe200000e0000 */
[----:B-1----:R-:W-:Y:S01]  /*5650*/  @!P2 IMAD.X R0, RZ, RZ, R15, P1 ;  /* 0x000000ffff00a224 */ /* 0x002fe200008e060f */
[----:B------:R-:W-:Y:S01]  /*5660*/  @!UP0 UIADD3 UR32, UPT, UPT, UR31, 0x200, URZ ;  /* 0x000002001f208890 */ /* 0x000fe2000fffe0ff */
[----:B------:R-:W-:Y:S03]  /*5670*/  VOTEU.ALL UP0, P2 ;  /* 0x0000000000ff7886 */ /* 0x000fe60001000000 */
[----:B------:R-:W-:Y:S01]  /*5680*/  @!P2 R2UR UR4, R0 ;  /* 0x000000000004a2ca */ /* 0x000fe200000e0000 */
[----:B------:R-:W-:Y:S06]  /*5690*/  @!P2 IMAD.MOV.U32 R0, RZ, RZ, 0x1000 ;  /* 0x00001000ff00a424 */ /* 0x000fec00078e00ff */
[----:B------:R-:W-:Y:S06]  /*56a0*/  IMAD.U32 R12, RZ, RZ, UR5 ;  /* 0x00000005ff0c7e24 */ /* 0x000fec000f8e00ff */
[----:B------:R-:W-:Y:S01]  /*56b0*/  IMAD.U32 R13, RZ, RZ, UR4 ;  /* 0x00000004ff0d7e24 */ /* 0x000fe2000f8e00ff */
[----:B------:R-:W-:Y:S04]  /*56c0*/  @!P2 R2UR UR4, R12 ;  /* 0x000000000c04a2ca */ /* 0x000fe800000e0000 */
[----:B------:R-:W-:Y:S11]  /*56d0*/  @!P2 R2UR UR5, R13 ;  /* 0x000000000d05a2ca */ /* 0x000ff600000e0000 */
[----:B------:R-:W-:Y:S02]  /*56e0*/  @!UPT UIADD3 URZ, UPT, UPT, URZ, URZ, URZ ;  /* 0x000000fffffff290 */ /* 0x000fe4000fffe0ff */
[----:B------:R1:W-:Y:S01]  /*56f0*/  @!UP0 UTMALDG.4D [UR32], [UR4], desc[UR6] ;  /* 0x00000620040085b4 */ /* 0x0003e20008019000 */
[----:B------:R1:W-:Y:S01]  /*5700*/  @!P2 SYNCS.ARRIVE.TRANS64.RED.A0TR RZ, [UR31+0x110], R0 ;  /* 0x00011000ffffa9a7 */ /* 0x0003e2000830041f */
[----:B------:R-:W-:Y:S01]  /*5710*/  SYNCS.ARRIVE.TRANS64.RED.A1T0 RZ, [UR61], RZ ;  /* 0x000000ffffff79a7 */ /* 0x000fe2000810043d */
[----:B------:R-:W2:Y:S02]  /*5720*/  SYNCS.PHASECHK.TRANS64.TRYWAIT P1, [UR31+0x138], R8 ;  /* 0x00013808ff0075a7 */ /* 0x000ea4000802111f */
[----:B-12---:R-:W-:Y:S05]  /*5730*/  @!P1 BRA `(.L_x_81) ;  /* 0x0000004800789947 */ /* 0x006fea0003800000 */
.L_x_192:
[----:B------:R-:W-:Y:S01]  /*5740*/  @!P2 IADD3 R3, P1, PT, R14, 0x580, RZ ;  /* 0x000005800e03a810 */ /* 0x000fe20007f3e0ff */
[----:B------:R-:W-:Y:S01]  /*5750*/  VOTEU.ALL UP0, P2 ;  /* 0x0000000000ff7886 */ /* 0x000fe20001000000 */
[----:B------:R-:W-:Y:S01]  /*5760*/  UMOV UR6, 0x0 ;  /* 0x0000000000067882 */ /* 0x000fe20000000000 */
[----:B------:R-:W-:Y:S01]  /*5770*/  UMOV UR7, 0x10000000 ;  /* 0x1000000000077882 */ /* 0x000fe20000000000 */
[----:B------:R-:W-:Y:S01]  /*5780*/  @!P2 R2UR UR5, R3 ;  /* 0x000000000305a2ca */ /* 0x000fe200000e0000 */
[----:B-1----:R-:W-:Y:S01]  /*5790*/  @!P2 IMAD.X R0, RZ, RZ, R15, P1 ;  /* 0x000000ffff00a224 */ /* 0x002fe200008e060f */
[----:B------:R-:W-:Y:S02]  /*57a0*/  @!UP0 UIADD3 UR26, UPT, UPT, UR34, 0x20, URZ ;  /* 0x00000020221a8890 */ /* 0x000fe4000fffe0ff */
[----:B------:R-:W-:Y:S02]  /*57b0*/  @!UP0 UIADD3 UR24, UPT, UPT, UR31, 0x1200, URZ ;  /* 0x000012001f188890 */ /* 0x000fe4000fffe0ff */
[----:B------:R-:W-:Y:S01]  /*57c0*/  @!P2 R2UR UR4, R0 ;  /* 0x000000000004a2ca */ /* 0x000fe200000e0000 */
[----:B------:R-:W-:Y:S01]  /*57d0*/  VOTEU.ALL UP0, P2 ;  /* 0x0000000000ff7886 */ /* 0x000fe20001000000 */
[----:B------:R-:W-:Y:S01]  /*57e0*/  @!P2 IMAD.MOV.U32 R0, RZ, RZ, 0x1000 ;  /* 0x00001000ff00a424 */ /* 0x000fe200078e00ff */
[----:B------:R-:W-:Y:S01]  /*57f0*/  UMOV UR27, UR35 ;  /* 0x00000023001b7c82 */ /* 0x000fe20008000000 */
[----:B------:R-:W-:Y:S01]  /*5800*/  UMOV UR28, UR36 ;  /* 0x00000024001c7c82 */ /* 0x000fe20008000000 */
[----:B------:R-:W-:Y:S02]  /*5810*/  UMOV UR29, UR37 ;  /* 0x00000025001d7c82 */ /* 0x000fe40008000000 */
        /* <DEDUP_REMOVED lines=10> */
.L_x_194:
        /* <DEDUP_REMOVED lines=22> */
[----:B--2---:R-:W-:Y:S01]  /*5a20*/  @P0 SHF.R.U32.HI R0, RZ, 0x10, R5 ;  /* 0x00000010ff000819 */ /* 0x004fe20000011605 */
[----:B------:R-:W2:Y:S03]  /*5a30*/  SYNCS.PHASECHK.TRANS64.TRYWAIT P1, [UR31+0x148], R8 ;  /* 0x00014808ff0075a7 */ /* 0x000ea6000802111f */
[----:B------:R-:W-:Y:S01]  /*5a40*/  @P0 R2UR UR49, R0 ;  /* 0x00000000003102ca */ /* 0x000fe200000e0000 */
[----:B------:R-:W-:Y:S03]  /*5a50*/  @!UPT UIADD3 URZ, UPT, UPT, URZ, URZ, URZ ;  /* 0x000000fffffff290 */ /* 0x000fe6000fffe0ff */
[----:B-12---:R-:W-:Y:S11]  /*5a60*/  @!P1 BRA `(.L_x_83) ;  /* 0x0000004400dc9947 */ /* 0x006ff60003800000 */
.L_x_196:
[----:B------:R-:W-:Y:S01]  /*5a70*/  @!P2 IADD3 R3, P0, PT, R14, 0x580, RZ ;  /* 0x000005800e03a810 */ /* 0x000fe20007f1e0ff */
[----:B------:R-:W-:Y:S01]  /*5a80*/  VOTEU.ALL UP0, P2 ;  /* 0x0000000000ff7886 */ /* 0x000fe20001000000 */
[----:B------:R-:W-:Y:S01]  /*5a90*/  UMOV UR6, 0x0 ;  /* 0x0000000000067882 */ /* 0x000fe20000000000 */
[----:B------:R-:W-:Y:S01]  /*5aa0*/  UMOV UR7, 0x10000000 ;  /* 0x1000000000077882 */ /* 0x000fe20000000000 */
[----:B------:R-:W-:Y:S01]  /*5ab0*/  @!P2 R2UR UR5, R3 ;  /* 0x000000000305a2ca */ /* 0x000fe200000e0000 */
[----:B-1----:R-:W-:Y:S01]  /*5ac0*/  @!P2 IMAD.X R0, RZ, RZ, R15, P0 ;  /* 0x000000ffff00a224 */ /* 0x002fe200000e060f */
[----:B------:R-:W-:Y:S01]  /*5ad0*/  @!UP0 UIADD3 UR10, UPT, UPT, UR34, 0x60, URZ ;  /* 0x00000060220a8890 */ /* 0x000fe2000fffe0ff */
[----:B------:R-:W-:Y:S01]  /*5ae0*/  LOP3.LUT P0, RZ, R6, 0x1, RZ, 0xc0, !PT ;  /* 0x0000000106ff7812 */ /* 0x000fe2000780c0ff */
[----:B------:R-:W-:Y:S01]  /*5af0*/  @!UP0 UIADD3 UR8, UPT, UPT, UR31, 0x3200, URZ ;  /* 0x000032001f088890 */ /* 0x000fe2000fffe0ff */
[----:B------:R-:W-:Y:S01]  /*5b00*/  LOP3.LUT R10, R10, 0x1, RZ, 0x3c, !PT ;  /* 0x000000010a0a7812 */ /* 0x000fe200078e3cff */
[----:B------:R-:W-:Y:S01]  /*5b10*/  @!UP0 UIADD3 UR9, UPT, UPT, UR31, 0x128, URZ ;  /* 0x000001281f098890 */ /* 0x000fe2000fffe0ff */
[----:B------:R-:W-:Y:S01]  /*5b20*/  @!P2 R2UR UR4, R0 ;  /* 0x000000000004a2ca */ /* 0x000fe200000e0000 */
[----:B------:R-:W-:Y:S01]  /*5b30*/  VOTEU.ALL UP0, P2 ;  /* 0x0000000000ff7886 */ /* 0x000fe20001000000 */
[----:B------:R-:W-:Y:S01]  /*5b40*/  UMOV UR11, UR35 ;  /* 0x00000023000b7c82 */ /* 0x000fe20008000000 */
[----:B------:R-:W-:Y:S01]  /*5b50*/  UMOV UR12, UR36 ;  /* 0x00000024000c7c82 */ /* 0x000fe20008000000 */
[----:B------:R-:W-:Y:S01]  /*5b60*/  UMOV UR13, UR37 ;  /* 0x00000025000d7c82 */ /* 0x000fe20008000000 */
[----:B------:R-:W-:Y:S01]  /*5b70*/  UIADD3 UR20, UPT, UPT, UR14, UR55, URZ ;  /* 0x000000370e147290 */ /* 0x000fe2000fffe0ff */
[----:B------:R-:W-:Y:S01]  /*5b80*/  IMAD.U32 R12, RZ, RZ, UR5 ;  /* 0x00000005ff0c7e24 */ /* 0x000fe2000f8e00ff */
[----:B------:R-:W-:Y:S01]  /*5b90*/  UIADD3 UR24, UPT, UPT, UR15, UR54, URZ ;  /* 0x000000360f187290 */ /* 0x000fe2000fffe0ff */
[----:B------:R-:W-:Y:S01]  /*5ba0*/  LOP3.LUT R9, R9, 0x1, RZ, 0x3c, !PT ;  /* 0x0000000109097812 */ /* 0x000fe200078e3cff */
[----:B------:R-:W-:Y:S04]  /*5bb0*/  UPLOP3.LUT UP2, UPT, UPT, UPT, UPT, 0x80, 0x8 ;  /* 0x000000000008789c */ /* 0x000fe80003f4f070 */
[----:B------:R-:W-:Y:S01]  /*5bc0*/  IMAD.U32 R13, RZ, RZ, UR4 ;  /* 0x00000004ff0d7e24 */ /* 0x000fe2000f8e00ff */
[----:B------:R-:W-:Y:S04]  /*5bd0*/  @!P2 R2UR UR4, R12 ;  /* 0x000000000c04a2ca */ /* 0x000fe800000e0000 */
[----:B------:R-:W-:Y:S11]  /*5be0*/  @!P2 R2UR UR5, R13 ;  /* 0x000000000d05a2ca */ /* 0x000ff600000e0000 */
[----:B------:R-:W-:Y:S02]  /*5bf0*/  @!UPT UIADD3 URZ, UPT, UPT, URZ, URZ, URZ ;  /* 0x000000fffffff290 */ /* 0x000fe4000fffe0ff */
[----:B------:R1:W-:Y:S01]  /*5c00*/  @!UP0 UTMALDG.4D [UR8], [UR4], desc[UR6] ;  /* 0x00000608040085b4 */ /* 0x0003e20008019000 */
[----:B------:R1:W-:Y:S01]  /*5c10*/  @!P2 SYNCS.ARRIVE.TRANS64.RED.A0TR RZ, [UR31+0x128], R2 ;  /* 0x00012802ffffa9a7 */ /* 0x0003e2000830041f */
[----:B------:R-:W-:Y:S01]  /*5c20*/  SYNCS.ARRIVE.TRANS64.RED.A1T0 RZ, [UR58], RZ ;  /* 0x000000ffffff79a7 */ /* 0x000fe2000810043a */
[----:B------:R-:W-:Y:S05]  /*5c30*/  @P0 BRA `(.L_x_84) ;  /* 0xffffffec00bc0947 */ /* 0x000fea000383ffff */
[----:B-1----:R-:W-:-:S04]  /*5c40*/  SHF.L.U32 R2, R10, 0x1f, RZ ;  /* 0x0000001f0a027819 */ /* 0x002fc800000006ff */
[----:B------:R-:W1:Y:S02]  /*5c50*/  SYNCS.PHASECHK.TRANS64.TRYWAIT P0, [UR31+0x130], R2 ;  /* 0x00013002ff0075a7 */ /* 0x000e64000800111f */
[----:B-1----:R-:W-:Y:S05]  /*5c60*/  @!P0 BRA `(.L_x_85) ;  /* 0x0000004400748947 */ /* 0x002fea0003800000 */
.L_x_198:
[----:B------:R-:W2:Y:S02]  /*5c70*/  SYNCS.PHASECHK.TRANS64.TRYWAIT P0, [UR31+0x138], R2 ;  /* 0x00013802ff0075a7 */ /* 0x000ea4000800111f */
[----:B--2---:R-:W-:Y:S05]  /*5c80*/  @!P0 BRA `(.L_x_86) ;  /* 0x0000004400848947 */ /* 0x004fea0003800000 */
.L_x_200:
[----:B------:R-:W2:Y:S02]  /*5c90*/  SYNCS.PHASECHK.TRANS64.TRYWAIT P0, [UR31+0x140], R2 ;  /* 0x00014002ff0075a7 */ /* 0x000ea4000800111f */
[----:B--2---:R-:W-:Y:S05]  /*5ca0*/  @!P0 BRA `(.L_x_87) ;  /* 0x0000004400948947 */ /* 0x004fea0003800000 */
.L_x_202:
[----:B-1----:R-:W-:-:S07]  /*5cb0*/  MOV R0, UR31 ;  /* 0x0000001f00007c02 */ /* 0x002fce0008000f00 */
.L_x_88:
[----:B-1----:R-:W-:-:S04]  /*5cc0*/  SHF.L.U32 R2, R10, 0x1f, RZ ;  /* 0x0000001f0a027819 */ /* 0x002fc800000006ff */
[----:B------:R1:W2:Y:S03]  /*5cd0*/  SYNCS.PHASECHK.TRANS64.TRYWAIT P0, [R0+URZ+0x148], R2 ;  /* 0x00014802000075a7 */ /* 0x0002a600080011ff */
[----:B--2---:R-:W-:Y:S05]  /*5ce0*/  @!P0 NANOSLEEP.SYNCS 0x989680 ;  /* 0x009896800000895d */ /* 0x004fea0003900000 */
[----:B------:R-:W2:Y:S02]  /*5cf0*/  @!P0 SYNCS.PHASECHK.TRANS64 P0, [R0+URZ+0x148], R2 ;  /* 0x00014802000085a7 */ /* 0x000ea400080010ff */
[----:B--2---:R-:W-:Y:S05]  /*5d00*/  @P0 EXIT ;  /* 0x000000000000094d */ /* 0x004fea0003800000 */
[----:B------:R-:W-:Y:S05]  /*5d10*/  BRA `(.L_x_88) ;  /* 0xfffffffc00e87947 */ /* 0x000fea000383ffff */
.L_x_73:
[----:B------:R-:W-:-:S06]  /*5d20*/  UISETP.GE.AND UP0, UPT, UR18, 0x4, UPT ;  /* 0x000000041200788c */ /* 0x000fcc000bf06270 */
[----:B------:R-:W-:-:S13]  /*5d30*/  PLOP3.LUT P0, PT, PT, PT, UP0, 0x80, 0x8 ;  /* 0x000000000008781c */ /* 0x000fda0003f0f008 */
[----:B-1----:R-:W-:Y:S05]  /*5d40*/  @!P0 EXIT ;  /* 0x000000000000894d */ /* 0x002fea0003800000 */
[----:B------:R-:W1:Y:S08]  /*5d50*/  S2UR UR4, SR_CgaCtaId ;  /* 0x00000000000479c3 */ /* 0x000e700000008800 */
[----:B------:R-:W-:Y:S01]  /*5d60*/  BAR.SYNC.DEFER_BLOCKING 0x6, 0xa0 ;  /* 0x0182800000007b1d */ /* 0x000fe20000010000 */
[C---:B------:R-:W-:Y:S01]  /*5d70*/  IMAD.SHL.U32 R4, R54.reuse, 0x20, RZ ;  /* 0x0000002036047824 */ /* 0x040fe200078e00ff */
[----:B------:R-:W-:Y:S01]  /*5d80*/  USHF.R.S32.HI UR52, URZ, 0x1f, UR5 ;  /* 0x0000001fff347899 */ /* 0x000fe20008011405 */
[C---:B------:R-:W-:Y:S01]  /*5d90*/  IMAD.SHL.U32 R0, R54.reuse, 0x4, RZ ;  /* 0x0000000436007824 */ /* 0x040fe200078e00ff */
[C---:B------:R-:W-:Y:S01]  /*5da0*/  LOP3.LUT P0, RZ, R54.reuse, 0x4, RZ, 0xc0, !PT ;  /* 0x0000000436ff7812 */ /* 0x040fe2000780c0ff */
[----:B------:R-:W-:Y:S01]  /*5db0*/  IMAD.SHL.U32 R53, R54, 0x10, RZ ;  /* 0x0000001036357824 */ /* 0x000fe200078e00ff */
[----:B------:R-:W-:Y:S01]  /*5dc0*/  UMOV UR48, 0x400 ;  /* 0x0000040000307882 */ /* 0x000fe20000000000 */
[----:B------:R-:W-:Y:S01]  /*5dd0*/  LOP3.LUT R3, R4, 0xc0, RZ, 0xc0, !PT ;  /* 0x000000c004037812 */ /* 0x000fe200078ec0ff */
[----:B------:R-:W2:Y:S01]  /*5de0*/  LDC.64 R42, c[0x0][0x8b0] ;  /* 0x00022c00ff2a7b82 */ /* 0x000ea20000000a00 */
[----:B------:R-:W3:Y:S01]  /*5df0*/  LDCU.64 UR6, c[0x0][0x890] ;  /* 0x00011200ff0677ac */ /* 0x000ee20008000a00 */
[----:B------:R-:W-:Y:S01]  /*5e00*/  LOP3.LUT R53, R53, 0x600, RZ, 0xc0, !PT ;  /* 0x0000060035357812 */ /* 0x000fe200078ec0ff */
[----:B------:R-:W-:Y:S01]  /*5e10*/  IMAD.U32 R23, R54, 0x10000, RZ ;  /* 0x0001000036177824 */ /* 0x000fe200078e00ff */
[----:B------:R-:W-:Y:S01]  /*5e20*/  LOP3.LUT R0, R3, 0x18, R0, 0xf8, !PT ;  /* 0x0000001803007812 */ /* 0x000fe200078ef800 */
[----:B------:R-:W-:Y:S01]  /*5e30*/  IMAD.MOV.U32 R61, RZ, RZ, 0x20 ;  /* 0x00000020ff3d7424 */ /* 0x000fe200078e00ff */
[----:B------:R-:W-:Y:S01]  /*5e40*/  SHF.R.U32.HI R3, RZ, 0x1, R54 ;  /* 0x00000001ff037819 */ /* 0x000fe20000011636 */
[----:B------:R-:W-:Y:S01]  /*5e50*/  ULEA.HI UR52, UR52, UR5, URZ, 0x7 ;  /* 0x0000000534347291 */ /* 0x000fe2000f8f38ff */
[----:B------:R-:W4:Y:S01]  /*5e60*/  LDC.64 R40, c[0x0][0x8a8] ;  /* 0x00022a00ff287b82 */ /* 0x000f220000000a00 */
[--C-:B------:R-:W-:Y:S01]  /*5e70*/  LOP3.LUT R53, R53, 0x20, R4.reuse, 0xf8, !PT ;  /* 0x0000002035357812 */ /* 0x100fe200078ef804 */
[----:B------:R-:W-:Y:S01]  /*5e80*/  IMAD.MOV.U32 R52, RZ, RZ, 0x1 ;  /* 0x00000001ff347424 */ /* 0x000fe200078e00ff */
[----:B------:R-:W-:Y:S01]  /*5e90*/  LOP3.LUT R0, R0, 0x8, R3, 0x78, !PT ;  /* 0x0000000800007812 */ /* 0x000fe200078e7803 */
[----:B------:R-:W-:Y:S01]  /*5ea0*/  IMAD.MOV.U32 R22, RZ, RZ, RZ ;  /* 0x000000ffff167224 */ /* 0x000fe200078e00ff */
[----:B------:R-:W-:-:S02]  /*5eb0*/  LOP3.LUT R53, R53, 0x100, R4, 0xf8, !PT ;  /* 0x0000010035357812 */ /* 0x000fc400078ef804 */
[----:B------:R-:W-:Y:S01]  /*5ec0*/  CS2R R50, SRZ ;  /* 0x0000000000327805 */ /* 0x000fe2000001ff00 */
[----:B-1----:R-:W-:Y:S01]  /*5ed0*/  ULEA UR48, UR4, UR48, 0x18 ;  /* 0x0000003004307291 */ /* 0x002fe2000f8ec0ff */
[----:B------:R-:W-:Y:S01]  /*5ee0*/  LOP3.LUT R54, R54, 0x60, RZ, 0xc0, !PT ;  /* 0x0000006036367812 */ /* 0x000fe200078ec0ff */
[----:B------:R-:W1:Y:S01]  /*5ef0*/  LDCU UR61, c[0x0][0x370] ;  /* 0x00006e00ff3d77ac */ /* 0x000e620008000800 */
[----:B------:R-:W-:Y:S01]  /*5f00*/  LOP3.LUT R53, R53, R0, RZ, 0xfc, !PT ;  /* 0x0000000035357212 */ /* 0x000fe200078efcff */
[----:B---3--:R-:W-:Y:S01]  /*5f10*/  IMAD.U32 R58, RZ, RZ, UR6 ;  /* 0x00000006ff3a7e24 */ /* 0x008fe2000f8e00ff */
[----:B------:R-:W-:Y:S01]  /*5f20*/  LOP3.LUT R23, R23, 0x600000, RZ, 0xc0, !PT ;  /* 0x0060000017177812 */ /* 0x000fe200078ec0ff */
[----:B------:R-:W-:Y:S01]  /*5f30*/  UIADD3 UR4, UPT, UPT, UR48, 0x200, URZ ;  /* 0x0000020030047890 */ /* 0x000fe2000fffe0ff */
[----:B------:R-:W-:Y:S01]  /*5f40*/  IMAD.U32 R57, RZ, RZ, UR7 ;  /* 0x00000007ff397e24 */ /* 0x000fe2000f8e00ff */
[----:B------:R-:W-:Y:S01]  /*5f50*/  SEL R61, R61, 0xffffffe0, !P0 ;  /* 0xffffffe03d3d7807 */ /* 0x000fe20004000000 */
[----:B------:R-:W3:Y:S01]  /*5f60*/  LDS R2, [UR48+0x1b0] ;  /* 0x0001b030ff027984 */ /* 0x000ee20008000800 */
[----:B------:R-:W1:Y:S02]  /*5f70*/  LDCU UR45, c[0x0][0xb0c] ;  /* 0x00016180ff2d77ac */ /* 0x000e640008000800 */
[----:B------:R-:W-:Y:S01]  /*5f80*/  IMAD.U32 R60, RZ, RZ, UR4 ;  /* 0x00000004ff3c7e24 */ /* 0x000fe2000f8e00ff */
[----:B------:R-:W1:Y:S01]  /*5f90*/  LDCU UR38, c[0x0][0xb30] ;  /* 0x00016600ff2677ac */ /* 0x000e620008000800 */
[----:B------:R-:W1:Y:S01]  /*5fa0*/  LDCU UR63, c[0x0][0x388] ;  /* 0x00007100ff3f77ac */ /* 0x000e620008000800 */
[----:B------:R-:W1:Y:S01]  /*5fb0*/  LDCU.64 UR54, c[0x0][0x888] ;  /* 0x00011100ff3677ac */ /* 0x000e620008000a00 */
[----:B------:R-:W1:Y:S01]  /*5fc0*/  LDCU.64 UR46, c[0x0][0xb28] ;  /* 0x00016500ff2e77ac */ /* 0x000e620008000a00 */
[----:B------:R-:W1:Y:S01]  /*5fd0*/  LDCU.128 UR56, c[0x0][0xb10] ;  /* 0x00016200ff3877ac */ /* 0x000e620008000c00 */
[----:B------:R-:W1:Y:S01]  /*5fe0*/  LDCU UR60, c[0x0][0x374] ;  /* 0x00006e80ff3c77ac */ /* 0x000e620008000800 */
[----:B------:R-:W-:Y:S01]  /*5ff0*/  USHF.R.S32.HI UR52, URZ, 0x7, UR52 ;  /* 0x00000007ff347899 */ /* 0x000fe20008011434 */
[----:B------:R-:W-:Y:S01]  /*6000*/  UMOV UR53, URZ ;  /* 0x000000ff00357c82 */ /* 0x000fe20008000000 */
[----:B------:R-:W-:Y:S01]  /*6010*/  UMOV UR50, URZ ;  /* 0x000000ff00327c82 */ /* 0x000fe20008000000 */
[C---:B---3--:R-:W-:Y:S01]  /*6020*/  VIADD R3, R2.reuse, 0x80 ;  /* 0x0000008002037836 */ /* 0x048fe20000000000 */
[----:B------:R-:W-:-:S04]  /*6030*/  LOP3.LUT R2, R2, 0xffff, RZ, 0xc0, !PT ;  /* 0x0000ffff02027812 */ /* 0x000fc800078ec0ff */
[----:B------:R-:W-:-:S05]  /*6040*/  LOP3.LUT R3, R3, 0xffff, RZ, 0xc0, !PT ;  /* 0x0000ffff03037812 */ /* 0x000fca00078ec0ff */
[----:B-12-4-:R3:W-:Y:S02]  /*6050*/  STL.64 [R1], R2 ;  /* 0x0000000201007387 */ /* 0x0167e40000100a00 */
.L_x_132:
[----:B---3--:R-:W-:Y:S04]  /*6060*/  SHF.L.U32 R2, R50, 0x1f, RZ ;  /* 0x0000001f32027819 */ /* 0x008fe800000006ff */
[----:B-1----:R-:W1:Y:S02]  /*6070*/  SYNCS.PHASECHK.TRANS64.TRYWAIT P0, [UR48+0x160], R2 ;  /* 0x00016002ff0075a7 */ /* 0x002e640008001130 */
[----:B-1----:R-:W-:Y:S05]  /*6080*/  @!P0 BRA `(.L_x_89) ;  /* 0x0000004000b48947 */ /* 0x002fea0003800000 */
.L_x_204:
[----:B------:R-:W2:Y:S01]  /*6090*/  LDS.128 R44, [UR48+0x1a0] ;  /* 0x0001a030ff2c7984 */ /* 0x000ea20008000c00 */
[----:B------:R-:W-:Y:S01]  /*60a0*/  UIADD3 UR4, UPT, UPT, UR48, 0x168, URZ ;  /* 0x0000016830047890 */ /* 0x000fe2000fffe0ff */
[----:B-1----:R-:W-:Y:S01]  /*60b0*/  IMAD R2, R22, 0x4, R1 ;  /* 0x0000000416027824 */ /* 0x002fe200078e0201 */
[----:B------:R-:W-:Y:S01]  /*60c0*/  UISETP.GE.AND UP1, UPT, UR39, 0x1, UPT ;  /* 0x000000012700788c */ /* 0x000fe2000bf26270 */
[----:B------:R-:W-:Y:S01]  /*60d0*/  @!PT LDS RZ, [RZ] ;  /* 0x00000000fffff984 */ /* 0x000fe20000000800 */
[----:B------:R-:W-:Y:S01]  /*60e0*/  @!PT LDS RZ, [RZ] ;  /* 0x00000000fffff984 */ /* 0x000fe20000000800 */
[----:B------:R-:W-:Y:S01]  /*60f0*/  @!PT LDS RZ, [RZ] ;  /* 0x00000000fffff984 */ /* 0x000fe20000000800 */
[----:B------:R-:W-:Y:S01]  /*6100*/  @!PT LDS RZ, [RZ] ;  /* 0x00000000fffff984 */ /* 0x000fe20000000800 */
[----:B------:R1:W-:Y:S06]  /*6110*/  MEMBAR.ALL.CTA ;  /* 0x0000000000007992 */ /* 0x0003ec0000008000 */
[----:B-1----:R-:W1:Y:S01]  /*6120*/  FENCE.VIEW.ASYNC.S ;  /* 0x00000000000073c6 */ /* 0x002e620000000000 */
[----:B------:R-:W-:Y:S09]  /*6130*/  UPRMT UR4, URZ, 0x654, UR4 ;  /* 0x00000654ff047896 */ /* 0x000ff20008000004 */
[----:B-1----:R-:W-:Y:S01]  /*6140*/  SYNCS.ARRIVE.TRANS64.RED.A1T0 RZ, [UR4], RZ ;  /* 0x000000ffffff79a7 */ /* 0x002fe20008100404 */
[----:B------:R-:W5:Y:S01]  /*6150*/  LDL R2, [R2] ;  /* 0x0000000002027983 */ /* 0x000f620000100800 */
[----:B--2---:R-:W-:Y:S11]  /*6160*/  LOP3.LUT P0, RZ, R46, 0x1, RZ, 0xc0, !PT ;  /* 0x000000012eff7812 */ /* 0x004ff6000780c0ff */
[----:B------:R-:W-:Y:S02]  /*6170*/  @!UPT UIADD3 URZ, UPT, UPT, URZ, URZ, URZ ;  /* 0x000000fffffff290 */ /* 0x000fe4000fffe0ff */
[----:B------:R-:W-:Y:S01]  /*6180*/  VOTEU.ANY UP0, P0 ;  /* 0x0000000000ff7886 */ /* 0x000fe20000000100 */
[----:B------:R-:W-:Y:S11]  /*6190*/  PLOP3.LUT P0, PT, PT, PT, UP0, 0x80, 0x8 ;  /* 0x000000000008781c */ /* 0x000ff60003f0f008 */
[----:B------:R-:W-:Y:S02]  /*61a0*/  @!UPT UIADD3 URZ, UPT, UPT, URZ, URZ, URZ ;  /* 0x000000fffffff290 */ /* 0x000fe4000fffe0ff */
[----:B------:R-:W-:Y:S02]  /*61b0*/  @P0 MOV R3, R44 ;  /* 0x0000002c00030202 */ /* 0x000fe40000000f00 */
[----:B------:R-:W-:Y:S02]  /*61c0*/  @P0 LOP3.LUT R0, R45, 0xffff, RZ, 0xc0, !PT ;  /* 0x0000ffff2d000812 */ /* 0x000fe400078ec0ff */
[----:B------:R-:W-:Y:S02]  /*61d0*/  @P0 R2UR UR5, R3 ;  /* 0x00000000030502ca */ /* 0x000fe400000e0000 */
[----:B------:R-:W-:Y:S01]  /*61e0*/  @P0 R2UR UR4, R0 ;  /* 0x00000000000402ca */ /* 0x000fe200000e0000 */
[----:B------:R-:W-:Y:S05]  /*61f0*/  IMAD.U32 R0, RZ, RZ, UR52 ;  /* 0x00000034ff007e24 */ /* 0x000fea000f8e00ff */
[----:B------:R-:W-:Y:S05]  /*6200*/  IABS R3, R0 ;  /* 0x0000000000037213 */ /* 0x000fea0000000000 */
[----:B------:R-:W-:Y:S02]  /*6210*/  @UP0 UMOV UR37, UR5 ;  /* 0x0000000500250c82 */ /* 0x000fe40008000000 */
[----:B------:R-:W-:Y:S01]  /*6220*/  @UP0 UMOV UR36, UR4 ;  /* 0x0000000400240c82 */ /* 0x000fe20008000000 */
[----:B------:R-:W-:Y:S05]  /*6230*/  BRA.U !UP1, `(.L_x_90) ;  /* 0x0000000109cc7547 */ /* 0x000fea000b800000 */
[----:B------:R-:W1:Y:S01]  /*6240*/  LDCU UR9, c[0x0][0xb20] ;  /* 0x00016400ff0977ac */ /* 0x000e620008000800 */
[----:B------:R-:W-:Y:S02]  /*6250*/  UIMAD.WIDE.U32 UR4, UR60, UR59, URZ ;  /* 0x0000003b3c0472a5 */ /* 0x000fe4000f8e00ff */
[----:B------:R-:W-:Y:S02]  /*6260*/  UIMAD.WIDE.U32 UR6, UR61, UR56, URZ ;  /* 0x000000383d0672a5 */ /* 0x000fe4000f8e00ff */
[----:B------:R-:W-:Y:S02]  /*6270*/  UIMAD.WIDE.U32 UR10, UR36, UR59, URZ ;  /* 0x0000003b240a72a5 */ /* 0x000fe4000f8e00ff */
[----:B------:R-:W-:Y:S02]  /*6280*/  UISETP.NE.AND UP0, UPT, UR58, 0x1, UPT ;  /* 0x000000013a00788c */ /* 0x000fe4000bf05270 */
[----:B------:R-:W-:Y:S02]  /*6290*/  UISETP.NE.AND UP1, UPT, UR45, 0x1, UPT ;  /* 0x000000012d00788c */ /* 0x000fe4000bf25270 */
[----:B------:R-:W-:Y:S02]  /*62a0*/  UISETP.NE.AND UP2, UPT, UR39, 0x1, UPT ;  /* 0x000000012700788c */ /* 0x000fe4000bf45270 */
[----:B------:R-:W-:Y:S01]  /*62b0*/  UIMAD.WIDE.U32 UR12, UR37, UR56, URZ ;  /* 0x00000038250c72a5 */ /* 0x000fe2000f8e00ff */
[----:B------:R-:W-:Y:S01]  /*62c0*/  UMOV UR4, UR5 ;  /* 0x0000000500047c82 */ /* 0x000fe20008000000 */
[----:B------:R-:W-:Y:S01]  /*62d0*/  UMOV UR6, UR11 ;  /* 0x0000000b00067c82 */ /* 0x000fe20008000000 */
[----:B-1----:R-:W-:Y:S03]  /*62e0*/  USHF.R.U32.HI UR8, URZ, UR9, UR4 ;  /* 0x00000009ff087299 */ /* 0x002fe60008011604 */
[----:B------:R-:W-:Y:S02]  /*62f0*/  UMOV UR4, UR7 ;  /* 0x0000000700047c82 */ /* 0x000fe40008000000 */
[----:B------:R-:W-:Y:S02]  /*6300*/  USHF.R.U32.HI UR5, URZ, UR57, UR4 ;  /* 0x00000039ff057299 */ /* 0x000fe40008011604 */
[----:B------:R-:W-:Y:S02]  /*6310*/  USEL UR4, UR60, UR8, !UP0 ;  /* 0x000000083c047287 */ /* 0x000fe4000c000000 */
[----:B------:R-:W-:Y:S02]  /*6320*/  USHF.R.U32.HI UR8, URZ, UR9, UR6 ;  /* 0x00000009ff087299 */ /* 0x000fe40008011606 */
[----:B------:R-:W-:Y:S02]  /*6330*/  UIMAD.WIDE.U32 UR6, UR4, UR46, URZ ;  /* 0x0000002e040672a5 */ /* 0x000fe4000f8e00ff */
[----:B------:R-:W-:Y:S02]  /*6340*/  USEL UR9, UR61, UR5, !UP1 ;  /* 0x000000053d097287 */ /* 0x000fe4000c800000 */
[----:B------:R-:W-:Y:S02]  /*6350*/  USEL UR8, UR36, UR8, !UP0 ;  /* 0x0000000824087287 */ /* 0x000fe4000c000000 */
[----:B------:R-:W-:Y:S01]  /*6360*/  UIMAD.WIDE.U32 UR10, UR9, UR46, URZ ;  /* 0x0000002e090a72a5 */ /* 0x000fe2000f8e00ff */
[----:B------:R-:W-:Y:S01]  /*6370*/  UMOV UR6, UR7 ;  /* 0x0000000700067c82 */ /* 0x000fe20008000000 */
[----:B------:R-:W-:Y:S01]  /*6380*/  UMOV UR5, UR13 ;  /* 0x0000000d00057c82 */ /* 0x000fe20008000000 */
[----:B------:R-:W-:Y:S02]  /*6390*/  @UP2 USHF.R.U32.HI UR4, URZ, UR47, UR6 ;  /* 0x0000002fff042299 */ /* 0x000fe40008011606 */
[----:B------:R-:W-:Y:S02]  /*63a0*/  USHF.R.U32.HI UR5, URZ, UR57, UR5 ;  /* 0x00000039ff057299 */ /* 0x000fe40008011605 */
[----:B------:R-:W-:Y:S02]  /*63b0*/  UIMAD UR4, UR39, UR4, URZ ;  /* 0x00000004270472a4 */ /* 0x000fe4000f8e02ff */
[----:B------:R-:W-:Y:S02]  /*63c0*/  USEL UR5, UR37, UR5, !UP1 ;  /* 0x0000000525057287 */ /* 0x000fe4000c800000 */
[----:B------:R-:W-:Y:S01]  /*63d0*/  UISETP.GE.AND UP0, UPT, UR8, UR4, UPT ;  /* 0x000000040800728c */ /* 0x000fe2000bf06270 */
[----:B------:R-:W-:Y:S01]  /*63e0*/  UMOV UR6, UR11 ;  /* 0x0000000b00067c82 */ /* 0x000fe20008000000 */
[----:B------:R-:W-:Y:S02]  /*63f0*/  UIMAD.WIDE.U32 UR10, UR8, UR46, URZ ;  /* 0x0000002e080a72a5 */ /* 0x000fe4000f8e00ff */
[----:B------:R-:W-:Y:S04]  /*6400*/  @UP2 USHF.R.U32.HI UR9, URZ, UR47, UR6 ;  /* 0x0000002fff092299 */ /* 0x000fe80008011606 */
[----:B------:R-:W-:Y:S01]  /*6410*/  UIMAD UR6, UR39, UR9, URZ ;  /* 0x00000009270672a4 */ /* 0x000fe2000f8e02ff */
[----:B------:R-:W-:Y:S03]  /*6420*/  UMOV UR4, UR11 ;  /* 0x0000000b00047c82 */ /* 0x000fe60008000000 */
[----:B------:R-:W-:Y:S02]  /*6430*/  UISETP.GE.OR UP0, UPT, UR5, UR6, UP0 ;  /* 0x000000060500728c */ /* 0x000fe40008706670 */
[----:B------:R-:W-:Y:S02]  /*6440*/  USHF.R.U32.HI UR4, URZ, UR47, UR4 ;  /* 0x0000002fff047299 */ /* 0x000fe40008011604 */
[----:B------:R-:W-:Y:S02]  /*6450*/  UIMAD.WIDE.U32 UR6, UR5, UR46, URZ ;  /* 0x0000002e050672a5 */ /* 0x000fe4000f8e00ff */
[----:B------:R-:W-:Y:S02]  /*6460*/  USEL UR11, UR8, UR4, !UP2 ;  /* 0x00000004080b7287 */ /* 0x000fe4000d000000 */
[----:B------:R-:W-:Y:S02]  /*6470*/  UIADD3 UR6, UPT, UPT, -UR5, URZ, URZ ;  /* 0x000000ff05067290 */ /* 0x000fe4000fffe1ff */
[----:B------:R-:W-:Y:S02]  /*6480*/  UIADD3 UR10, UPT, UPT, -UR11, URZ, URZ ;  /* 0x000000ff0b0a7290 */ /* 0x000fe4000fffe1ff */
[----:B------:R-:W-:Y:S02]  /*6490*/  UIMAD UR6, UR45, UR6, UR37 ;  /* 0x000000062d0672a4 */ /* 0x000fe4000f8e0225 */
[----:B------:R-:W-:Y:S01]  /*64a0*/  UIMAD UR10, UR39, UR10, UR8 ;  /* 0x0000000a270a72a4 */ /* 0x000fe2000f8e0208 */
[----:B------:R-:W-:Y:S01]  /*64b0*/  @!UP0 UMOV UR4, UR7 ;  /* 0x0000000700048c82 */ /* 0x000fe20008000000 */
[----:B------:R-:W-:Y:S02]  /*64c0*/  UIADD3 UR7, UPT, UPT, -UR8, URZ, URZ ;  /* 0x000000ff08077290 */ /* 0x000fe4000fffe1ff */
[----:B------:R-:W-:Y:S04]  /*64d0*/  @!UP0 USHF.R.U32.HI UR4, URZ, UR47, UR4 ;  /* 0x0000002fff048299 */ /* 0x000fe80008011604 */
[----:B------:R-:W-:Y:S04]  /*64e0*/  @!UP0 USEL UR4, UR5, UR4, !UP2 ;  /* 0x0000000405048287 */ /* 0x000fe8000d000000 */
[----:B------:R-:W-:Y:S02]  /*64f0*/  @!UP0 UIMAD UR9, UR9, UR10, UR4 ;  /* 0x0000000a090982a4 */ /* 0x000fe4000f8e0204 */
[----:B------:R-:W-:Y:S02]  /*6500*/  @!UP0 UIADD3 UR10, UPT, UPT, UR11, -UR4, URZ ;  /* 0x800000040b0a8290 */ /* 0x000fe4000fffe0ff */
[----:B------:R-:W-:Y:S02]  /*6510*/  UIMAD UR4, UR58, UR7, UR36 ;  /* 0x000000073a0472a4 */ /* 0x000fe4000f8e0224 */
[----:B------:R-:W-:Y:S03]  /*6520*/  @!UP0 UIMAD UR8, UR10, UR39, UR5 ;  /* 0x000000270a0882a4 */ /* 0x000fe6000f8e0205 */
[----:B------:R-:W-:Y:S02]  /*6530*/  @!UP0 UMOV UR5, UR9 ;  /* 0x0000000900058c82 */ /* 0x000fe40008000000 */
[----:B------:R-:W-:Y:S02]  /*6540*/  UIMAD UR37, UR5, UR45, UR6 ;  /* 0x0000002d052572a4 */ /* 0x000fe4000f8e0206 */
[----:B------:R-:W-:Y:S11]  /*6550*/  UIMAD UR36, UR8, UR58, UR4 ;  /* 0x0000003a082472a4 */ /* 0x000ff6000f8e0204 */
[----:B------:R-:W-:Y:S01]  /*6560*/  @!UPT UIADD3 URZ, UPT, UPT, URZ, URZ, URZ ;  /* 0x000000fffffff290 */ /* 0x000fe2000fffe0ff */
.L_x_90:
[----:B------:R-:W-:Y:S01]  /*6570*/  USHF.L.U32 UR42, UR24, 0x6, URZ ;  /* 0x00000006182a7899 */ /* 0x000fe200080006ff */
[----:B------:R-:W-:Y:S01]  /*6580*/  R2UR UR6, R3 ;  /* 0x00000000030672ca */ /* 0x000fe200000e0000 */
[----:B------:R-:W-:Y:S01]  /*6590*/  IMAD.U32 R4, RZ, RZ, UR63 ;  /* 0x0000003fff047e24 */ /* 0x000fe2000f8e00ff */
[----:B------:R-:W-:Y:S01]  /*65a0*/  IABS R0, R0 ;  /* 0x0000000000007213 */ /* 0x000fe20000000000 */
[----:B------:R-:W-:Y:S03]  /*65b0*/  BSSY.RECONVERGENT B6, `(.L_x_91) ;  /* 0x0000071000067945 */ /* 0x000fe60003800200 */
[----:B------:R-:W-:Y:S01]  /*65c0*/  IABS R4, R4 ;  /* 0x0000000400047213 */ /* 0x000fe20000000000 */
[----:B------:R-:W-:Y:S03]  /*65d0*/  IMAD.MOV R0, RZ, RZ, -R0 ;  /* 0x000000ffff007224 */ /* 0x000fe600078e0a00 */
[----:B------:R-:W-:Y:S02]  /*65e0*/  I2F.RP R6, R4 ;  /* 0x0000000400067306 */ /* 0x000fe40000209400 */
[----:B------:R-:W-:Y:S08]  /*65f0*/  R2UR UR9, R0 ;  /* 0x00000000000972ca */ /* 0x000ff000000e0000 */
[----:B------:R-:W1:Y:S10]  /*6600*/  I2F.RP R3, UR6 ;  /* 0x0000000600037d06 */ /* 0x000e740008209400 */
[----:B-1----:R-:W1:Y:S10]  /*6610*/  MUFU.RCP R3, R3 ;  /* 0x0000000300037308 */ /* 0x002e740000001000 */
[----:B------:R-:W2:Y:S01]  /*6620*/  MUFU.RCP R6, R6 ;  /* 0x0000000600067308 */ /* 0x000ea20000001000 */
[----:B-1----:R-:W-:Y:S09]  /*6630*/  VIADD R3, R3, 0xffffffe ;  /* 0x0ffffffe03037836 */ /* 0x002ff20000000000 */
[----:B------:R-:W1:Y:S01]  /*6640*/  F2I.FTZ.U32.TRUNC.NTZ R3, R3 ;  /* 0x0000000300037305 */ /* 0x000e62000021f000 */
[----:B--2---:R-:W-:Y:S09]  /*6650*/  VIADD R6, R6, 0xffffffe ;  /* 0x0ffffffe06067836 */ /* 0x004ff20000000000 */
[----:B------:R2:W3:Y:S01]  /*6660*/  F2I.FTZ.U32.TRUNC.NTZ R7, R6 ;  /* 0x0000000600077305 */ /* 0x0004e2000021f000 */
[----:B-1----:R-:W-:Y:S01]  /*6670*/  R2UR UR5, R3 ;  /* 0x00000000030572ca */ /* 0x002fe200000e0000 */
[----:B------:R-:W-:Y:S05]  /*6680*/  IMAD.U32 R3, RZ, RZ, UR20 ;  /* 0x00000014ff037e24 */ /* 0x000fea000f8e00ff */
[----:B------:R-:W-:Y:S01]  /*6690*/  IABS R3, R3 ;  /* 0x0000000300037213 */ /* 0x000fe20000000000 */
[----:B--2---:R-:W-:Y:S03]  /*66a0*/  IMAD.MOV.U32 R6, RZ, RZ, RZ ;  /* 0x000000ffff067224 */ /* 0x004fe600078e00ff */
[----:B------:R-:W-:Y:S01]  /*66b0*/  R2UR UR8, R3 ;  /* 0x00000000030872ca */ /* 0x000fe200000e0000 */
[--C-:B---3--:R-:W-:Y:S02]  /*66c0*/  IMAD.MOV R3, RZ, RZ, -R7.reuse ;  /* 0x000000ffff037224 */ /* 0x108fe400078e0a07 */
[----:B------:R-:W-:Y:S02]  /*66d0*/  UIADD3 UR4, UPT, UPT, URZ, -UR5, URZ ;  /* 0x80000005ff047290 */ /* 0x000fe4000fffe0ff */
[----:B------:R-:W-:Y:S02]  /*66e0*/  IMAD R3, R3, R4, RZ ;  /* 0x0000000403037224 */ /* 0x000fe400078e02ff */
[----:B------:R-:W-:Y:S02]  /*66f0*/  UIMAD UR7, UR4, UR6, URZ ;  /* 0x00000006040772a4 */ /* 0x000fe4000f8e02ff */
[----:B------:R-:W-:Y:S01]  /*6700*/  IMAD.HI.U32 R7, R7, R3, R6 ;  /* 0x0000000307077227 */ /* 0x000fe200078e0006 */
[----:B------:R-:W-:Y:S02]  /*6710*/  UMOV UR4, URZ ;  /* 0x000000ff00047c82 */ /* 0x000fe40008000000 */
[----:B------:R-:W-:Y:S07]  /*6720*/  UIMAD.WIDE.U32 UR4, UR5, UR7, UR4 ;  /* 0x00000007050472a5 */ /* 0x000fee000f8e0004 */
[----:B------:R-:W-:Y:S02]  /*6730*/  UMOV UR4, UR5 ;  /* 0x0000000500047c82 */ /* 0x000fe40008000000 */
[----:B------:R-:W-:Y:S07]  /*6740*/  UIMAD.WIDE.U32 UR4, UR4, UR8, URZ ;  /* 0x00000008040472a5 */ /* 0x000fee000f8e00ff */
[----:B------:R-:W-:Y:S02]  /*6750*/  UMOV UR43, UR5 ;  /* 0x00000005002b7c82 */ /* 0x000fe40008000000 */
[----:B------:R-:W-:Y:S04]  /*6760*/  UIMAD UR4, UR43, UR9, UR8 ;  /* 0x000000092b0472a4 */ /* 0x000fe8000f8e0208 */
[----:B------:R-:W-:Y:S11]  /*6770*/  UISETP.GT.U32.AND UP0, UPT, UR6, UR4, UPT ;  /* 0x000000040600728c */ /* 0x000ff6000bf04070 */
[----:B------:R-:W-:Y:S02]  /*6780*/  @!UP0 UIADD3 UR4, UPT, UPT, UR4, -UR6, URZ ;  /* 0x8000000604048290 */ /* 0x000fe4000fffe0ff */
[----:B------:R-:W-:Y:S02]  /*6790*/  @!UP0 UIADD3 UR43, UPT, UPT, UR43, 0x1, URZ ;  /* 0x000000012b2b8890 */ /* 0x000fe4000fffe0ff */
[----:B------:R-:W-:Y:S02]  /*67a0*/  UISETP.GE.U32.AND UP2, UPT, UR4, UR6, UPT ;  /* 0x000000060400728c */ /* 0x000fe4000bf46070 */
[----:B------:R-:W-:Y:S02]  /*67b0*/  ULOP3.LUT UR4, UR20, UR52, URZ, 0x3c, !UPT ;  /* 0x0000003414047292 */ /* 0x000fe4000f8e3cff */
[----:B------:R-:W-:Y:S02]  /*67c0*/  UISETP.NE.AND UP0, UPT, UR52, URZ, UPT ;  /* 0x000000ff3400728c */ /* 0x000fe4000bf05270 */
[----:B------:R-:W-:Y:S05]  /*67d0*/  UISETP.GE.AND UP1, UPT, UR4, URZ, UPT ;  /* 0x000000ff0400728c */ /* 0x000fea000bf26270 */
[----:B------:R-:W-:Y:S06]  /*67e0*/  @UP2 UIADD3 UR43, UPT, UPT, UR43, 0x1, URZ ;  /* 0x000000012b2b2890 */ /* 0x000fec000fffe0ff */
[----:B------:R-:W-:Y:S02]  /*67f0*/  @!UP1 UIADD3 UR43, UPT, UPT, -UR43, URZ, URZ ;  /* 0x000000ff2b2b9290 */ /* 0x000fe4000fffe1ff */
[----:B------:R-:W-:Y:S02]  /*6800*/  UISETP.NE.AND UP1, UPT, UR38, 0x1, UPT ;  /* 0x000000012600788c */ /* 0x000fe4000bf25270 */
[----:B------:R-:W-:Y:S06]  /*6810*/  @!UP0 ULOP3.LUT UR43, URZ, UR52, URZ, 0x33, !UPT ;  /* 0x00000034ff2b8292 */ /* 0x000fec000f8e33ff */
[----:B------:R-:W-:Y:S03]  /*6820*/  MOV R0, UR43 ;  /* 0x0000002b00007c02 */ /* 0x000fe60008000f00 */
[----:B------:R-:W1:Y:S01]  /*6830*/  @!UP1 LDCU.128 UR12, c[0x0][0xb10] ;  /* 0x00016200ff0c97ac */ /* 0x000e620008000c00 */
[----:B------:R-:W-:Y:S05]  /*6840*/  IABS R0, R0 ;  /* 0x0000000000007213 */ /* 0x000fea0000000000 */
[----:B------:R-:W-:Y:S01]  /*6850*/  IMAD.HI.U32 R7, R7, R0, RZ ;  /* 0x0000000007077227 */ /* 0x000fe200078e00ff */
[----:B------:R-:W2:Y:S03]  /*6860*/  @!UP1 LDCU UR10, c[0x0][0xb20] ;  /* 0x00016400ff0a97ac */ /* 0x000ea60008000800 */
[----:B------:R-:W-:Y:S01]  /*6870*/  IMAD.MOV R3, RZ, RZ, -R7 ;  /* 0x000000ffff037224 */ /* 0x000fe200078e0a07 */
[----:B------:R-:W3:Y:S03]  /*6880*/  @!UP1 LDCU UR5, c[0x0][0xb0c] ;  /* 0x00016180ff0597ac */ /* 0x000ee60008000800 */
[C---:B------:R-:W-:Y:S01]  /*6890*/  IMAD R0, R4.reuse, R3, R0 ;  /* 0x0000000304007224 */ /* 0x040fe200078e0200 */
[----:B-1----:R-:W-:Y:S04]  /*68a0*/  UIMAD.WIDE.U32 UR6, UR36, UR15, URZ ;  /* 0x0000000f240672a5 */ /* 0x002fe8000f8e00ff */
[----:B------:R-:W-:Y:S01]  /*68b0*/  ISETP.GT.U32.AND P1, PT, R4, R0, PT ;  /* 0x000000000400720c */ /* 0x000fe20003f24070 */
[----:B------:R-:W-:Y:S02]  /*68c0*/  UIMAD.WIDE.U32 UR8, UR37, UR12, URZ ;  /* 0x0000000c250872a5 */ /* 0x000fe4000f8e00ff */
[----:B------:R-:W-:Y:S02]  /*68d0*/  @!UP1 UISETP.NE.AND UP0, UPT, UR14, 0x1, UPT ;  /* 0x000000010e00988c */ /* 0x000fe4000bf05270 */
[----:B------:R-:W-:Y:S01]  /*68e0*/  ULOP3.LUT UR8, UR43, UR63, URZ, 0x3c, !UPT ;  /* 0x0000003f2b087292 */ /* 0x000fe2000f8e3cff */
[----:B------:R-:W-:Y:S02]  /*68f0*/  @!UP1 UMOV UR6, UR7 ;  /* 0x0000000700069c82 */ /* 0x000fe40008000000 */
[----:B------:R-:W-:Y:S01]  /*6900*/  @!UP1 UMOV UR4, UR9 ;  /* 0x0000000900049c82 */ /* 0x000fe20008000000 */
[----:B--2---:R-:W-:Y:S02]  /*6910*/  @!UP1 USHF.R.U32.HI UR6, URZ, UR10, UR6 ;  /* 0x0000000aff069299 */ /* 0x004fe40008011606 */
[----:B---3--:R-:W-:Y:S02]  /*6920*/  @!UP1 UISETP.NE.AND UP2, UPT, UR5, 0x1, UPT ;  /* 0x000000010500988c */ /* 0x008fe4000bf45270 */
[----:B------:R-:W-:Y:S01]  /*6930*/  @!UP1 USHF.R.U32.HI UR4, URZ, UR13, UR4 ;  /* 0x0000000dff049299 */ /* 0x000fe20008011604 */
[----:B------:R-:W-:Y:S01]  /*6940*/  @!P1 IMAD.IADD R0, R0, 0x1, -R4 ;  /* 0x0000000100009824 */ /* 0x000fe200078e0a04 */
[----:B------:R-:W-:Y:S01]  /*6950*/  @!UP1 USEL UR6, UR36, UR6, !UP0 ;  /* 0x0000000624069287 */ /* 0x000fe2000c000000 */
[----:B------:R-:W-:Y:S01]  /*6960*/  @!P1 IADD3 R7, PT, PT, R7, 0x1, RZ ;  /* 0x0000000107079810 */ /* 0x000fe20007ffe0ff */
[----:B------:R-:W-:Y:S02]  /*6970*/  @!UP1 USEL UR7, UR37, UR4, !UP2 ;  /* 0x0000000425079287 */ /* 0x000fe4000d000000 */
[----:B------:R-:W-:Y:S01]  /*6980*/  UISETP.GE.AND UP0, UPT, UR8, URZ, UPT ;  /* 0x000000ff0800728c */ /* 0x000fe2000bf06270 */
[----:B------:R-:W-:Y:S01]  /*6990*/  ISETP.GE.U32.AND P2, PT, R0, R4, PT ;  /* 0x000000040000720c */ /* 0x000fe20003f46070 */
[----:B------:R-:W-:Y:S01]  /*69a0*/  UISETP.NE.AND UP2, UPT, UR63, URZ, UPT ;  /* 0x000000ff3f00728c */ /* 0x000fe2000bf45270 */
[----:B------:R-:W-:Y:S01]  /*69b0*/  @P0 SHF.R.U32.HI R0, RZ, 0x10, R45 ;  /* 0x00000010ff000819 */ /* 0x000fe2000001162d */
[----:B------:R-:W-:Y:S02]  /*69c0*/  @!UP1 UIADD3 UR4, UPT, UPT, -UR7, UR6, URZ ;  /* 0x0000000607049290 */ /* 0x000fe4000fffe1ff */
[----:B------:R-:W-:Y:S01]  /*69d0*/  @!UP1 UIADD3 UR6, UPT, UPT, UR7, -UR6, URZ ;  /* 0x8000000607069290 */ /* 0x000fe2000fffe0ff */
[----:B------:R-:W-:Y:S01]  /*69e0*/  @P0 R2UR UR62, R0 ;  /* 0x00000000003e02ca */ /* 0x000fe200000e0000 */
[----:B------:R-:W-:Y:S01]  /*69f0*/  @!UP1 UIMAD UR37, UR4, UR5, UR37 ;  /* 0x00000005042592a4 */ /* 0x000fe2000f8e0225 */
[----:B------:R-:W-:Y:S01]  /*6a00*/  LOP3.LUT P0, RZ, R60, 0x1b0, RZ, 0xc0, !PT ;  /* 0x000001b03cff7812 */ /* 0x000fe2000780c0ff */
[----:B------:R-:W-:Y:S02]  /*6a10*/  UIADD3 UR4, UPT, UPT, -UR43, URZ, URZ ;  /* 0x000000ff2b047290 */ /* 0x000fe4000fffe1ff */
[----:B------:R-:W-:Y:S02]  /*6a20*/  @!UP1 UIMAD UR36, UR6, UR14, UR36 ;  /* 0x0000000e062492a4 */ /* 0x000fe4000f8e0224 */
[----:B------:R-:W-:Y:S01]  /*6a30*/  UIMAD UR5, UR52, UR4, UR20 ;  /* 0x00000004340572a4 */ /* 0x000fe2000f8e0214 */
[----:B------:R-:W-:Y:S03]  /*6a40*/  @P2 VIADD R7, R7, 0x1 ;  /* 0x0000000107072836 */ /* 0x000fe60000000000 */
[----:B------:R-:W-:Y:S02]  /*6a50*/  USHF.L.U32 UR51, UR5, 0x7, URZ ;  /* 0x0000000705337899 */ /* 0x000fe400080006ff */
[----:B------:R-:W-:Y:S11]  /*6a60*/  R2UR UR44, R7 ;  /* 0x00000000072c72ca */ /* 0x000ff600000e0000 */
[----:B------:R-:W-:Y:S02]  /*6a70*/  @!UPT UIADD3 URZ, UPT, UPT, URZ, URZ, URZ ;  /* 0x000000fffffff290 */ /* 0x000fe4000fffe0ff */
[----:B------:R-:W-:Y:S02]  /*6a80*/  @!UP0 UIADD3 UR44, UPT, UPT, -UR44, URZ, URZ ;  /* 0x000000ff2c2c8290 */ /* 0x000fe4000fffe1ff */
[----:B------:R-:W-:Y:S04]  /*6a90*/  @!UP2 ULOP3.LUT UR44, URZ, UR63, URZ, 0x33, !UPT ;  /* 0x0000003fff2ca292 */ /* 0x000fe8000f8e33ff */
[----:B------:R-:W-:Y:S04]  /*6aa0*/  UIADD3 UR4, UPT, UPT, -UR44, URZ, URZ ;  /* 0x000000ff2c047290 */ /* 0x000fe8000fffe1ff */
[----:B------:R-:W-:Y:S01]  /*6ab0*/  UIMAD UR43, UR63, UR4, UR43 ;  /* 0x000000043f2b72a4 */ /* 0x000fe2000f8e022b */
[----:B------:R-:W-:Y:S11]  /*6ac0*/  @!P0 BRA `(.L_x_92) ;  /* 0x00000000007c8947 */ /* 0x000ff60003800000 */
[----:B------:R-:W1:Y:S01]  /*6ad0*/  LDCU.64 UR8, c[0x4][0x80] ;  /* 0x01001000ff0877ac */ /* 0x000e620008000a00 */
[----:B------:R-:W-:Y:S01]  /*6ae0*/  MOV R16, 0x0 ;  /* 0x0000000000107802 */ /* 0x000fe20000000f00 */
[----:B------:R-:W-:Y:S02]  /*6af0*/  HFMA2 R12, -RZ, RZ, 0, 5.9604644775390625e-08 ;  /* 0x00000001ff0c7431 */ /* 0x000fe400000001ff */
[----:B------:R-:W-:Y:S01]  /*6b00*/  IMAD.MOV.U32 R8, RZ, RZ, 0x70 ;  /* 0x00000070ff087424 */ /* 0x000fe200078e00ff */
[----:B------:R2:W3:Y:S01]  /*6b10*/  LDC.64 R14, c[0x4][R16] ;  /* 0x01000000100e7b82 */ /* 0x0004e20000000a00 */
[----:B------:R-:W4:Y:S01]  /*6b20*/  LDCU.64 UR6, c[0x4][0x88] ;  /* 0x01001100ff0677ac */ /* 0x000f220008000a00 */
[----:B------:R-:W-:Y:S01]  /*6b30*/  IMAD.MOV.U32 R13, RZ, RZ, RZ ;  /* 0x000000ffff0d7224 */ /* 0x000fe200078e00ff */
[----:B------:R-:W2:Y:S01]  /*6b40*/  LDCU.64 UR4, c[0x4][0x8] ;  /* 0x01000100ff0477ac */ /* 0x000ea20008000a00 */
[----:B-1----:R-:W-:Y:S01]  /*6b50*/  MOV R5, UR9 ;  /* 0x0000000900057c02 */ /* 0x002fe20008000f00 */
[----:B------:R-:W-:Y:S01]  /*6b60*/  IMAD.U32 R4, RZ, RZ, UR8 ;  /* 0x00000008ff047e24 */ /* 0x000fe2000f8e00ff */
[----:B----4-:R-:W-:Y:S01]  /*6b70*/  MOV R7, UR7 ;  /* 0x0000000700077c02 */ /* 0x010fe20008000f00 */
[----:B------:R-:W-:Y:S01]  /*6b80*/  IMAD.U32 R6, RZ, RZ, UR6 ;  /* 0x00000006ff067e24 */ /* 0x000fe2000f8e00ff */
[----:B--2---:R-:W-:Y:S01]  /*6b90*/  MOV R11, UR5 ;  /* 0x00000005000b7c02 */ /* 0x004fe20008000f00 */
[----:B------:R-:W-:Y:S02]  /*6ba0*/  IMAD.U32 R10, RZ, RZ, UR4 ;  /* 0x00000004ff0a7e24 */ /* 0x000fe4000f8e00ff */
[----:B------:R-:W-:Y:S07]  /*6bb0*/  LEPC R20, `(.L_x_93) ;  /* 0x000000001014794e */ /* 0x000fee0000000000 */
[----:B---3-5:R-:W-:Y:S05]  /*6bc0*/  CALL.ABS.NOINC R14 ;  /* 0x000000000e007343 */ /* 0x028fea0003c00000 */
.L_x_93:
[----:B------:R-:W1:Y:S01]  /*6bd0*/  LDCU.64 UR8, c[0x4][0x80] ;  /* 0x01001000ff0877ac */ /* 0x000e620008000a00 */
[----:B------:R-:W2:Y:S01]  /*6be0*/  LDC.64 R16, c[0x4][R16] ;  /* 0x0100000010107b82 */ /* 0x000ea20000000a00 */
[----:B------:R-:W-:Y:S02]  /*6bf0*/  HFMA2 R12, -RZ, RZ, 0, 5.9604644775390625e-08 ;  /* 0x00000001ff0c7431 */ /* 0x000fe400000001ff */
[----:B------:R-:W-:Y:S02]  /*6c00*/  IMAD.MOV.U32 R8, RZ, RZ, 0x70 ;  /* 0x00000070ff087424 */ /* 0x000fe400078e00ff */
[----:B------:R-:W-:Y:S01]  /*6c10*/  IMAD.MOV.U32 R13, RZ, RZ, RZ ;  /* 0x000000ffff0d7224 */ /* 0x000fe200078e00ff */
[----:B------:R-:W3:Y:S01]  /*6c20*/  LDCU.64 UR6, c[0x4][0x88] ;  /* 0x01001100ff0677ac */ /* 0x000ee20008000a00 */
[----:B------:R-:W4:Y:S01]  /*6c30*/  LDCU.64 UR4, c[0x4][0x8] ;  /* 0x01000100ff0477ac */ /* 0x000f220008000a00 */
[----:B-1----:R-:W-:Y:S02]  /*6c40*/  MOV R4, UR8 ;  /* 0x0000000800047c02 */ /* 0x002fe40008000f00 */
[----:B------:R-:W-:Y:S02]  /*6c50*/  MOV R5, UR9 ;  /* 0x0000000900057c02 */ /* 0x000fe40008000f00 */
[----:B---3--:R-:W-:Y:S01]  /*6c60*/  MOV R7, UR7 ;  /* 0x0000000700077c02 */ /* 0x008fe20008000f00 */
[----:B------:R-:W-:Y:S01]  /*6c70*/  IMAD.U32 R6, RZ, RZ, UR6 ;  /* 0x00000006ff067e24 */ /* 0x000fe2000f8e00ff */
[----:B----4-:R-:W-:Y:S01]  /*6c80*/  MOV R11, UR5 ;  /* 0x00000005000b7c02 */ /* 0x010fe20008000f00 */
[----:B------:R-:W-:Y:S02]  /*6c90*/  IMAD.U32 R10, RZ, RZ, UR4 ;  /* 0x00000004ff0a7e24 */ /* 0x000fe4000f8e00ff */
[----:B------:R-:W-:Y:S07]  /*6ca0*/  LEPC R20, `(.L_x_92) ;  /* 0x000000001014794e */ /* 0x000fee0000000000 */
[----:B--2---:R-:W-:Y:S05]  /*6cb0*/  CALL.ABS.NOINC R16 ;  /* 0x0000000010007343 */ /* 0x004fea0003c00000 */
.L_x_92:
[----:B------:R-:W-:Y:S05]  /*6cc0*/  BSYNC.RECONVERGENT B6 ;  /* 0x0000000000067941 */ /* 0x000fea0003800200 */
.L_x_91:
[----:B------:R-:W-:Y:S02]  /*6cd0*/  R2UR UR6, R59 ;  /* 0x000000003b0672ca */ /* 0x000fe400000e0000 */
[----:B------:R-:W-:Y:S02]  /*6ce0*/  R2UR UR5, R58 ;  /* 0x000000003a0572ca */ /* 0x000fe400000e0000 */
[----:B------:R-:W-:Y:S02]  /*6cf0*/  R2UR UR4, R57 ;  /* 0x00000000390472ca */ /* 0x000fe400000e0000 */
[----:B------:R-:W-:Y:S02]  /*6d00*/  ISETP.NE.U32.AND P3, PT, R42, RZ, PT ;  /* 0x000000ff2a00720c */ /* 0x000fe40003f65070 */
[----:B------:R-:W-:Y:S02]  /*6d10*/  ISETP.NE.U32.AND P2, PT, RZ, UR54, PT ;  /* 0x00000036ff007c0c */ /* 0x000fe4000bf45070 */
[----:B------:R-:W-:Y:S02]  /*6d20*/  ISETP.NE.AND.EX P3, PT, R43, RZ, PT, P3 ;  /* 0x000000ff2b00720c */ /* 0x000fe40003f65330 */
[----:B------:R-:W-:Y:S01]  /*6d30*/  ISETP.NE.AND.EX P2, PT, RZ, UR55, PT, P2 ;  /* 0x00000037ff007c0c */ /* 0x000fe2000bf45320 */
[----:B------:R-:W-:Y:S02]  /*6d40*/  UISETP.NE.AND UP2, UPT, UR6, URZ, UPT ;  /* 0x000000ff0600728c */ /* 0x000fe4000bf45270 */
[----:B------:R-:W-:Y:S04]  /*6d50*/  UISETP.NE.U32.AND UP0, UPT, UR5, URZ, UPT ;  /* 0x000000ff0500728c */ /* 0x000fe8000bf05070 */
[----:B------:R-:W-:Y:S01]  /*6d60*/  UISETP.NE.AND.EX UP1, UPT, UR4, URZ, UPT, UP0 ;  /* 0x000000ff0400728c */ /* 0x000fe2000bf25300 */
[----:B------:R-:W-:Y:S01]  /*6d70*/  PLOP3.LUT P4, PT, PT, PT, UP2, 0x80, 0x8 ;  /* 0x000000000008781c */ /* 0x000fe20003f8f028 */
[----:B------:R-:W-:Y:S03]  /*6d80*/  UPLOP3.LUT UP0, UPT, UPT, UPT, UPT, 0x40, 0x4 ;  /* 0x000000000004789c */ /* 0x000fe60003f0e870 */
[----:B------:R-:W-:Y:S01]  /*6d90*/  P2R R64, PR, RZ, 0x10 ;  /* 0x00000010ff407803 */ /* 0x000fe20000000000 */
[----:B------:R-:W-:Y:S06]  /*6da0*/  @UP2 UPLOP3.LUT UP0, UPT, UPT, UPT, UP1, 0x80, 0x8 ;  /* 0x000000000008289c */ /* 0x000fec0003f0f010 */
[----:B------:R-:W-:Y:S01]  /*6db0*/  PLOP3.LUT P0, PT, PT, PT, UP0, 0x80, 0x8 ;  /* 0x000000000008781c */ /* 0x000fe20003f0f008 */
[----:B------:R-:W-:Y:S01]  /*6dc0*/  @!UPT UIADD3 URZ, UPT, UPT, URZ, URZ, URZ ;  /* 0x000000fffffff290 */ /* 0x000fe2000fffe0ff */
[----:B------:R-:W-:Y:S11]  /*6dd0*/  BRA.U !UP1, `(.L_x_94) ;  /* 0x0000000109407547 */ /* 0x000ff6000b800000 */
[----:B------:R-:W-:Y:S01]  /*6de0*/  UISETP.NE.U32.AND UP0, UPT, UR54, URZ, UPT ;  /* 0x000000ff3600728c */ /* 0x000fe2000bf05070 */
[----:B------:R-:W-:Y:S01]  /*6df0*/  R2UR UR6, R58 ;  /* 0x000000003a0672ca */ /* 0x000fe200000e0000 */
[----:B------:R-:W1:Y:S01]  /*6e00*/  LDCU.64 UR8, c[0x0][0x358] ;  /* 0x00006b00ff0877ac */ /* 0x000e620008000a00 */
[----:B------:R-:W-:Y:S02]  /*6e10*/  HFMA2 R55, -RZ, RZ, 0, 5.9604644775390625e-08 ;  /* 0x00000001ff377431 */ /* 0x000fe400000001ff */
[----:B------:R-:W-:Y:S01]  /*6e20*/  IMAD.MOV.U32 R0, RZ, RZ, 0x1 ;  /* 0x00000001ff007424 */ /* 0x000fe200078e00ff */
[----:B------:R-:W-:Y:S06]  /*6e30*/  UISETP.NE.AND.EX UP0, UPT, UR55, URZ, UPT, UP0 ;  /* 0x000000ff3700728c */ /* 0x000fec000bf05300 */
[----:B------:R-:W-:Y:S05]  /*6e40*/  PLOP3.LUT P1, PT, PT, PT, UP0, 0x80, 0x8 ;  /* 0x000000000008781c */ /* 0x000fea0003f2f008 */
[----:B------:R-:W2:Y:S01]  /*6e50*/  @UP0 LDCU.64 UR4, c[0x0][0x888] ;  /* 0x00011100ff0407ac */ /* 0x000ea20008000a00 */
[----:B------:R-:W-:Y:S07]  /*6e60*/  @UP0 UIMAD UR6, UR49, UR6, URZ ;  /* 0x00000006310602a4 */ /* 0x000fee000f8e02ff */
[----:B------:R-:W-:Y:S01]  /*6e70*/  @!P1 PRMT R55, R0, 0x7610, R55 ;  /* 0x0000761000379816 */ /* 0x000fe20000000037 */
[----:B--2---:R-:W-:Y:S06]  /*6e80*/  @UP0 UIMAD.WIDE UR4, UR6, 0x4, UR4 ;  /* 0x00000004060408a5 */ /* 0x004fec000f8e0204 */
[----:B------:R-:W-:Y:S02]  /*6e90*/  IMAD.U32 R4, RZ, RZ, UR4 ;  /* 0x00000004ff047e24 */ /* 0x000fe4000f8e00ff */
[----:B------:R-:W-:Y:S03]  /*6ea0*/  IMAD.U32 R5, RZ, RZ, UR5 ;  /* 0x00000005ff057e24 */ /* 0x000fe6000f8e00ff */
[----:B------:R-:W2:Y:S02]  /*6eb0*/  @!UP0 LDCU UR4, c[0x0][0x880] ;  /* 0x00011000ff0487ac */ /* 0x000ea40008000800 */
[----:B-1---5:R1:W5:Y:S02]  /*6ec0*/  @P1 LDG.E R27, desc[UR8][R4.64] ;  /* 0x00000008041b1981 */ /* 0x022364000c1e1900 */
[----:B-12---:R-:W-:Y:S02]  /*6ed0*/  @!P1 MOV R27, UR4 ;  /* 0x00000004001b9c02 */ /* 0x006fe40008000f00 */
.L_x_94:
[----:B------:R-:W-:Y:S05]  /*6ee0*/  @!P3 BRA `(.L_x_95) ;  /* 0x000000000024b947 */ /* 0x000fea0003800000 */
[----:B------:R-:W-:Y:S01]  /*6ef0*/  ISETP.NE.U32.AND P1, PT, R40, RZ, PT ;  /* 0x000000ff2800720c */ /* 0x000fe20003f25070 */
[----:B------:R-:W1:Y:S03]  /*6f00*/  LDCU.64 UR4, c[0x0][0x358] ;  /* 0x00006b00ff0477ac */ /* 0x000e660008000a00 */
[----:B------:R-:W-:Y:S11]  /*6f10*/  ISETP.NE.AND.EX P1, PT, R41, RZ, PT, P1 ;  /* 0x000000ff2900720c */ /* 0x000ff60003f25310 */
[----:B------:R-:W-:Y:S02]  /*6f20*/  @!UPT UIADD3 URZ, UPT, UPT, URZ, URZ, URZ ;  /* 0x000000fffffff290 */ /* 0x000fe4000fffe0ff */
[----:B------:R-:W2:Y:S01]  /*6f30*/  @P1 LDC.64 R4, c[0x0][0x8a8] ;  /* 0x00022a00ff041b82 */ /* 0x000ea20000000a00 */
[----:B------:R-:W-:Y:S04]  /*6f40*/  @P1 IMAD R0, R42, UR49, RZ ;  /* 0x000000312a001c24 */ /* 0x000fe8000f8e02ff */
[----:B--2---:R-:W-:Y:S05]  /*6f50*/  @P1 IMAD.WIDE R4, R0, 0x4, R4 ;  /* 0x0000000400041825 */ /* 0x004fea00078e0204 */
[----:B-1---5:R1:W5:Y:S02]  /*6f60*/  @P1 LDG.E R24, desc[UR4][R4.64] ;  /* 0x0000000404181981 */ /* 0x022364000c1e1900 */
[----:B-1----:R-:W2:Y:S02]  /*6f70*/  @!P1 LDC R24, c[0x0][0x8a0] ;  /* 0x00022800ff189b82 */ /* 0x002ea40000000800 */
.L_x_95:
[----:B-----5:R-:W-:Y:S01]  /*6f80*/  FSETP.NEU.AND P1, PT, R27, RZ, PT ;  /* 0x000000ff1b00720b */ /* 0x020fe20003f2d000 */
[----:B------:R-:W-:Y:S01]  /*6f90*/  IMAD.SHL.U32 R69, R53, 0x2, RZ ;  /* 0x0000000235457824 */ /* 0x000fe200078e00ff */
[----:B------:R-:W-:Y:S01]  /*6fa0*/  SEL R3, RZ, 0xffffffff, P2 ;  /* 0xffffffffff037807 */ /* 0x000fe20001000000 */
[----:B------:R-:W-:Y:S01]  /*6fb0*/  BSSY B1, `(.L_x_96) ;  /* 0x000002c000017945 */ /* 0x000fe20003800000 */
[----:B------:R-:W-:Y:S01]  /*6fc0*/  @P4 LOP3.LUT P2, RZ, R55, 0xff, RZ, 0xc0, !PT ;  /* 0x000000ff37ff4812 */ /* 0x000fe2000784c0ff */
[----:B------:R-:W-:Y:S01]  /*6fd0*/  VIADD R66, R69, UR48 ;  /* 0x0000003045427c36 */ /* 0x000fe20008000000 */
[----:B------:R-:W-:Y:S01]  /*6fe0*/  @P4 SEL R63, RZ, 0xffffffff, P1 ;  /* 0xffffffffff3f4807 */ /* 0x000fe20000800000 */
[----:B------:R-:W-:Y:S01]  /*6ff0*/  IMAD.MOV.U32 R70, RZ, RZ, 0x1 ;  /* 0x00000001ff467424 */ /* 0x000fe200078e00ff */
[----:B------:R-:W-:Y:S01]  /*7000*/  LOP3.LUT R52, R52, 0x1, RZ, 0x3c, !PT ;  /* 0x0000000134347812 */ /* 0x000fe200078e3cff */
[----:B------:R-:W-:Y:S01]  /*7010*/  IMAD.IADD R25, R23, 0x1, R2 ;  /* 0x0000000117197824 */ /* 0x000fe200078e0202 */
[----:B------:R-:W-:Y:S01]  /*7020*/  @P0 SEL R63, R3, R63, !P2 ;  /* 0x0000003f033f0207 */ /* 0x000fe20005000000 */
[----:B------:R-:W-:Y:S01]  /*7030*/  IMAD.MOV.U32 R68, RZ, RZ, RZ ;  /* 0x000000ffff447224 */ /* 0x000fe200078e00ff */
[----:B------:R-:W-:Y:S02]  /*7040*/  LEA R67, R22, UR48, 0x3 ;  /* 0x0000003016437c11 */ /* 0x000fe4000f8e18ff */
[----:B------:R-:W-:Y:S02]  /*7050*/  CS2R R38, SRZ ;  /* 0x0000000000267805 */ /* 0x000fe4000001ff00 */
[----:B------:R-:W-:Y:S02]  /*7060*/  @P4 LOP3.LUT R63, R63, 0x1, RZ, 0xc0, !PT ;  /* 0x000000013f3f4812 */ /* 0x000fe400078ec0ff */
[----:B------:R-:W-:Y:S02]  /*7070*/  CS2R R36, SRZ ;  /* 0x0000000000247805 */ /* 0x000fe4000001ff00 */
[----:B------:R-:W-:Y:S02]  /*7080*/  PLOP3.LUT P0, PT, PT, PT, UP1, 0x80, 0x8 ;  /* 0x000000000008781c */ /* 0x000fe40003f0f018 */
[----:B------:R-:W-:Y:S02]  /*7090*/  CS2R R30, SRZ ;  /* 0x00000000001e7805 */ /* 0x000fe4000001ff00 */
[----:B------:R-:W-:Y:S02]  /*70a0*/  ISETP.NE.U32.OR P5, PT, R63, 0x1, !P4 ;  /* 0x000000013f00780c */ /* 0x000fe400067a5470 */
[----:B------:R-:W-:Y:S02]  /*70b0*/  CS2R R28, SRZ ;  /* 0x00000000001c7805 */ /* 0x000fe4000001ff00 */
[----:B------:R-:W-:Y:S01]  /*70c0*/  LOP3.LUT P2, R62, R55, 0xff, RZ, 0xc0, !PT ;  /* 0x000000ff373e7812 */ /* 0x000fe2000784c0ff */
[----:B------:R-:W-:Y:S01]  /*70d0*/  IMAD.IADD R65, R61, 0x1, R66 ;  /* 0x000000013d417824 */ /* 0x000fe200078e0242 */
[----:B------:R-:W-:Y:S04]  /*70e0*/  SEL R71, RZ, 0xffffffff, P1 ;  /* 0xffffffffff477807 */ /* 0x000fe80000800000 */
[----:B------:R-:W-:Y:S03]  /*70f0*/  @P0 SEL R71, R3, R71, !P2 ;  /* 0x0000004703470207 */ /* 0x000fe60005000000 */
[----:B------:R-:W-:Y:S02]  /*7100*/  @P5 SHF.L.U32 R0, R52, 0x1f, RZ ;  /* 0x0000001f34005819 */ /* 0x000fe400000006ff */
[----:B------:R-:W-:Y:S02]  /*7110*/  LOP3.LUT R71, R71, 0x1, RZ, 0xc0, !PT ;  /* 0x0000000147477812 */ /* 0x000fe400078ec0ff */
[----:B------:R1:W3:Y:S02]  /*7120*/  @P5 SYNCS.PHASECHK.TRANS64.TRYWAIT P4, [UR48+0x110], R0 ;  /* 0x00011000ff0055a7 */ /* 0x0002e40008081130 */
[----:B-1----:R-:W-:Y:S04]  /*7130*/  SHF.L.U32 R0, R51, 0x1f, RZ ;  /* 0x0000001f33007819 */ /* 0x002fe800000006ff */
[----:B------:R1:W4:Y:S01]  /*7140*/  SYNCS.PHASECHK.TRANS64.TRYWAIT P3, [R67+URZ+0x170], R0 ;  /* 0x00017000430075a7 */ /* 0x00032200080611ff */
[----:B---3--:R-:W-:Y:S01]  /*7150*/  @P5 SEL R70, RZ, 0x1, !P4 ;  /* 0x00000001ff465807 */ /* 0x008fe20006000000 */
[----:B-1----:R-:W-:Y:S06]  /*7160*/  @!P5 BRA `(.L_x_97) ;  /* 0x000000000040d947 */ /* 0x002fec0003800000 */
[----:B------:R-:W-:Y:S01]  /*7170*/  ISETP.NE.AND P1, PT, R70, RZ, PT ;  /* 0x000000ff4600720c */ /* 0x000fe20003f25270 */
[----:B------:R-:W-:Y:S01]  /*7180*/  BSSY B0, `(.L_x_98) ;  /* 0x000000a000007945 */ /* 0x000fe20003800000 */
[----:B------:R-:W-:Y:S01]  /*7190*/  ISETP.NE.U32.AND P0, PT, R71, 0x1, PT ;  /* 0x000000014700780c */ /* 0x000fe20003f05070 */
[----:B------:R-:W-:Y:S01]  /*71a0*/  IMAD.MOV.U32 R38, RZ, RZ, RZ ;  /* 0x000000ffff267224 */ /* 0x000fe200078e00ff */
[----:B------:R-:W-:Y:S02]  /*71b0*/  CS2R R30, SRZ ;  /* 0x00000000001e7805 */ /* 0x000fe4000001ff00 */
[----:B------:R-:W-:Y:S02]  /*71c0*/  CS2R R28, SRZ ;  /* 0x00000000001c7805 */ /* 0x000fe4000001ff00 */
[----:B------:R-:W-:Y:S05]  /*71d0*/  CS2R R36, SRZ ;  /* 0x0000000000247805 */ /* 0x000fea000001ff00 */
[----:B------:R-:W-:Y:S05]  /*71e0*/  @P1 BRA `(.L_x_99) ;  /* 0x00000000000c1947 */ /* 0x000fea0003800000 */
[----:B------:R-:W-:Y:S04]  /*71f0*/  SHF.L.U32 R3, R52, 0x1f, RZ ;  /* 0x0000001f34037819 */ /* 0x000fe800000006ff */
[----:B------:R-:W1:Y:S02]  /*7200*/  SYNCS.PHASECHK.TRANS64.TRYWAIT P1, [UR48+0x110], R3 ;  /* 0x00011003ff0075a7 */ /* 0x000e640008021130 */
[----:B-1----:R-:W-:Y:S05]  /*7210*/  @!P1 BRA `(.L_x_100) ;  /* 0x0000003000689947 */ /* 0x002fea0003800000 */
.L_x_99:
[----:B------:R-:W-:Y:S05]  /*7220*/  BSYNC B0 ;  /* 0x0000000000007941 */ /* 0x000fea0003800000 */
.L_x_98:
[----:B------:R-:W-:Y:S05]  /*7230*/  @P0 WARPSYNC.ALL ;  /* 0x0000000000000948 */ /* 0x000fea0003800000 */
[----:B------:R3:W1:Y:S01]  /*7240*/  @P0 LDSM.16.M88.4 R28, [R69+UR48+0x200] ;  /* 0x00020030451c083b */ /* 0x0006620008000200 */
[----:B------:R-:W-:Y:S03]  /*7250*/  HFMA2 R68, -RZ, RZ, 0, 5.9604644775390625e-08 ;  /* 0x00000001ff447431 */ /* 0x000fe600000001ff */
[----:B------:R3:W1:Y:S02]  /*7260*/  @P0 LDSM.16.M88.4 R36, [R65+0x200] ;  /* 0x000200004124083b */ /* 0x0006640000000200 */
.L_x_97:
[----:B------:R-:W-:Y:S05]  /*7270*/  BSYNC B1 ;  /* 0x0000000000017941 */ /* 0x000fea0003800000 */
.L_x_96:
[----:B-1----:R-:W-:Y:S04]  /*7280*/  SHF.R.U32.HI R2, RZ, 0x15, R25 ;  /* 0x00000015ff027819 */ /* 0x002fe80000011619 */
[----:B------:R-:W-:Y:S01]  /*7290*/  LOP3.LUT P0, RZ, R2, 0x3, R56, 0x48, !PT ;  /* 0x0000000302ff7812 */ /* 0x000fe20007804838 */
[----:B------:R-:W-:Y:S01]  /*72a0*/  @!UPT UIADD3 URZ, UPT, UPT, URZ, URZ, URZ ;  /* 0x000000fffffff290 */ /* 0x000fe2000fffe0ff */
[----:B----4-:R-:W-:Y:S11]  /*72b0*/  @P3 BRA `(.L_x_101) ;  /* 0x0000000000083947 */ /* 0x010ff60003800000 */
[----:B------:R-:W1:Y:S02]  /*72c0*/  SYNCS.PHASECHK.TRANS64.TRYWAIT P1, [R67+URZ+0x170], R0 ;  /* 0x00017000430075a7 */ /* 0x000e6400080211ff */
[----:B-1----:R-:W-:Y:S05]  /*72d0*/  @!P1 BRA `(.L_x_102) ;  /* 0x0000003000509947 */ /* 0x002fea0003800000 */
.L_x_101:
[----:B------:R-:W-:Y:S05]  /*72e0*/  @!P0 BRA `(.L_x_103) ;  /* 0x0000000000408947 */ /* 0x000fea0003800000 */
[----:B------:R-:W4:Y:S01]  /*72f0*/  LDCU.64 UR8, c[0x4][0x70] ;  /* 0x01000e00ff0877ac */ /* 0x000f220008000a00 */
[----:B------:R-:W-:Y:S01]  /*7300*/  MOV R3, 0x0 ;  /* 0x0000000000037802 */ /* 0x000fe20000000f00 */
[----:B------:R-:W-:Y:S02]  /*7310*/  HFMA2 R12, -RZ, RZ, 0, 5.9604644775390625e-08 ;  /* 0x00000001ff0c7431 */ /* 0x000fe400000001ff */
[----:B------:R-:W-:Y:S02]  /*7320*/  IMAD.MOV.U32 R8, RZ, RZ, 0x192 ;  /* 0x00000192ff087424 */ /* 0x000fe400078e00ff */
[----:B------:R-:W-:Y:S01]  /*7330*/  IMAD.MOV.U32 R13, RZ, RZ, RZ ;  /* 0x000000ffff0d7224 */ /* 0x000fe200078e00ff */
[----:B------:R-:W5:Y:S01]  /*7340*/  LDCU.64 UR6, c[0x4][0x78] ;  /* 0x01000f00ff0677ac */ /* 0x000f620008000a00 */
[----:B------:R-:W1:Y:S01]  /*7350*/  LDC.64 R2, c[0x4][R3] ;  /* 0x0100000003027b82 */ /* 0x000e620000000a00 */
[----:B------:R-:W2:Y:S01]  /*7360*/  LDCU.64 UR4, c[0x4][0x10] ;  /* 0x01000200ff0477ac */ /* 0x000ea20008000a00 */
[----:B----4-:R-:W-:Y:S01]  /*7370*/  MOV R5, UR9 ;  /* 0x0000000900057c02 */ /* 0x010fe20008000f00 */
[----:B------:R-:W-:Y:S01]  /*7380*/  IMAD.U32 R4, RZ, RZ, UR8 ;  /* 0x00000008ff047e24 */ /* 0x000fe2000f8e00ff */
[----:B-----5:R-:W-:Y:S01]  /*7390*/  MOV R7, UR7 ;  /* 0x0000000700077c02 */ /* 0x020fe20008000f00 */
[----:B------:R-:W-:Y:S01]  /*73a0*/  IMAD.U32 R6, RZ, RZ, UR6 ;  /* 0x00000006ff067e24 */ /* 0x000fe2000f8e00ff */
[----:B--2---:R-:W-:Y:S01]  /*73b0*/  MOV R11, UR5 ;  /* 0x00000005000b7c02 */ /* 0x004fe20008000f00 */
[----:B------:R-:W-:Y:S02]  /*73c0*/  IMAD.U32 R10, RZ, RZ, UR4 ;  /* 0x00000004ff0a7e24 */ /* 0x000fe4000f8e00ff */
[----:B------:R-:W-:Y:S07]  /*73d0*/  LEPC R20, `(.L_x_103) ;  /* 0x000000001014794e */ /* 0x000fee0000000000 */
[----:B-1-3--:R-:W-:Y:S05]  /*73e0*/  CALL.ABS.NOINC R2 ;  /* 0x0000000002007343 */ /* 0x00afea0003c00000 */
.L_x_103:
[C---:B------:R-:W-:Y:S01]  /*73f0*/  SHF.L.U32 R20, R28.reuse, 0x10, RZ ;  /* 0x000000101c147819 */ /* 0x040fe200000006ff */
[----:B------:R-:W-:Y:S05]  /*7400*/  WARPSYNC.ALL ;  /* 0x0000000000007948 */ /* 0x000fea0003800000 */
[----:B------:R-:W-:Y:S01]  /*7410*/  R2UR UR4, R25 ;  /* 0x00000000190472ca */ /* 0x000fe200000e0000 */
[----:B------:R-:W-:Y:S01]  /*7420*/  BSSY.RECONVERGENT B0, `(.L_x_104) ;  /* 0x0000050000007945 */ /* 0x000fe20003800200 */
[----:B------:R-:W-:Y:S02]  /*7430*/  LOP3.LUT R21, R28, 0xffff0000, RZ, 0xc0, !PT ;  /* 0xffff00001c157812 */ /* 0x000fe400078ec0ff */
[----:B------:R-:W-:Y:S02]  /*7440*/  SHF.L.U32 R26, R29, 0x10, RZ ;  /* 0x000000101d1a7819 */ /* 0x000fe400000006ff */
[----:B------:R-:W-:Y:S02]  /*7450*/  ISETP.NE.AND P1, PT, R54, RZ, PT ;  /* 0x000000ff3600720c */ /* 0x000fe40003f25270 */
[----:B------:R-:W-:Y:S04]  /*7460*/  ISETP.NE.AND P6, PT, R64, RZ, PT ;  /* 0x000000ff4000720c */ /* 0x000fe80003fc5270 */
[----:B------:R-:W-:Y:S01]  /*7470*/  ISETP.NE.U32.OR P0, PT, R63, 0x1, !P6 ;  /* 0x000000013f00780c */ /* 0x000fe20007705470 */
[----:B------:R-:W1:Y:S02]  /*7480*/  LDTM.16dp256bit.x4 R4, tmem[UR4] ;  /* 0x00000004000479ee */ /* 0x000e640008120000 */
[C---:B-12---:R-:W-:Y:S01]  /*7490*/  FMUL R0, R24.reuse, R4 ;  /* 0x0000000418007220 */ /* 0x046fe20000400000 */
[C---:B------:R-:W-:Y:S01]  /*74a0*/  FMUL R4, R24.reuse, R8 ;  /* 0x0000000818047220 */ /* 0x040fe20000400000 */
[C---:B------:R-:W-:Y:S01]  /*74b0*/  FMUL R8, R24.reuse, R12 ;  /* 0x0000000c18087220 */ /* 0x040fe20000400000 */
[C---:B------:R-:W-:Y:S01]  /*74c0*/  FMUL R2, R24.reuse, R5 ;  /* 0x0000000518027220 */ /* 0x040fe20000400000 */
[C---:B------:R-:W-:Y:S01]  /*74d0*/  FMUL R12, R24.reuse, R16 ;  /* 0x00000010180c7220 */ /* 0x040fe20000400000 */
[----:B------:R-:W-:Y:S01]  /*74e0*/  LOP3.LUT R16, R29, 0xffff0000, RZ, 0xc0, !PT ;  /* 0xffff00001d107812 */ /* 0x000fe200078ec0ff */
[C---:B------:R-:W-:Y:S01]  /*74f0*/  FMUL R3, R24.reuse, R6 ;  /* 0x0000000618037220 */ /* 0x040fe20000400000 */
[C---:B------:R-:W-:Y:S01]  /*7500*/  FMUL R7, R24.reuse, R7 ;  /* 0x0000000718077220 */ /* 0x040fe20000400000 */
[C---:B------:R-:W-:Y:S01]  /*7510*/  FFMA R0, R27.reuse, R20, R0 ;  /* 0x000000141b007223 */ /* 0x040fe20000000000 */
[C---:B------:R-:W-:Y:S01]  /*7520*/  FFMA R2, R27.reuse, R21, R2 ;  /* 0x000000151b027223 */ /* 0x040fe20000000002 */
[C---:B------:R-:W-:Y:S01]  /*7530*/  FMUL R5, R24.reuse, R9 ;  /* 0x0000000918057220 */ /* 0x040fe20000400000 */
[C---:B------:R-:W-:Y:S01]  /*7540*/  FFMA R3, R27.reuse, R26, R3 ;  /* 0x0000001a1b037223 */ /* 0x040fe20000000003 */
[----:B------:R-:W-:Y:S01]  /*7550*/  FMUL R9, R24, R13 ;  /* 0x0000000d18097220 */ /* 0x000fe20000400000 */
[----:B------:R-:W-:Y:S01]  /*7560*/  FFMA R7, R27, R16, R7 ;  /* 0x000000101b077223 */ /* 0x000fe20000000007 */
[----:B------:R-:W-:Y:S01]  /*7570*/  LOP3.LUT R16, R30, 0xffff0000, RZ, 0xc0, !PT ;  /* 0xffff00001e107812 */ /* 0x000fe200078ec0ff */
[----:B------:R-:W-:Y:S01]  /*7580*/  FMUL R6, R24, R10 ;  /* 0x0000000a18067220 */ /* 0x000fe20000400000 */
[----:B------:R-:W-:Y:S01]  /*7590*/  F2FP.BF16.F32.PACK_AB R32, R2, R0 ;  /* 0x000000000220723e */ /* 0x000fe200000010ff */
[----:B------:R-:W-:Y:S01]  /*75a0*/  FMUL R13, R24, R17 ;  /* 0x00000011180d7220 */ /* 0x000fe20000400000 */
[----:B------:R-:W-:Y:S01]  /*75b0*/  SHF.L.U32 R17, R30, 0x10, RZ ;  /* 0x000000101e117819 */ /* 0x000fe200000006ff */
[C---:B------:R-:W-:Y:S01]  /*75c0*/  FMUL R10, R24.reuse, R14 ;  /* 0x0000000e180a7220 */ /* 0x040fe20000400000 */
[C---:B------:R-:W-:Y:S01]  /*75d0*/  LOP3.LUT R0, R31.reuse, 0xffff0000, RZ, 0xc0, !PT ;  /* 0xffff00001f007812 */ /* 0x040fe200078ec0ff */
[----:B------:R-:W-:Y:S01]  /*75e0*/  FMUL R14, R24, R18 ;  /* 0x00000012180e7220 */ /* 0x000fe20000400000 */
[----:B------:R-:W-:Y:S01]  /*75f0*/  SHF.L.U32 R18, R31, 0x10, RZ ;  /* 0x000000101f127819 */ /* 0x000fe200000006ff */
[----:B------:R-:W-:Y:S01]  /*7600*/  FFMA R4, R27, R17, R4 ;  /* 0x000000111b047223 */ /* 0x000fe20000000004 */
[----:B------:R-:W-:Y:S01]  /*7610*/  F2FP.BF16.F32.PACK_AB R33, R7, R3 ;  /* 0x000000030721723e */ /* 0x000fe200000010ff */
[C---:B------:R-:W-:Y:S01]  /*7620*/  FFMA R5, R27.reuse, R16, R5 ;  /* 0x000000101b057223 */ /* 0x040fe20000000005 */
[----:B------:R-:W-:Y:S01]  /*7630*/  SHF.L.U32 R2, R36, 0x10, RZ ;  /* 0x0000001024027819 */ /* 0x000fe200000006ff */
[----:B------:R-:W-:Y:S01]  /*7640*/  FMUL R11, R24, R11 ;  /* 0x0000000b180b7220 */ /* 0x000fe20000400000 */
[----:B------:R-:W-:Y:S01]  /*7650*/  LOP3.LUT R3, R36, 0xffff0000, RZ, 0xc0, !PT ;  /* 0xffff000024037812 */ /* 0x000fe200078ec0ff */
[----:B------:R-:W-:Y:S01]  /*7660*/  FFMA R6, R27, R18, R6 ;  /* 0x000000121b067223 */ /* 0x000fe20000000006 */
[----:B------:R-:W-:Y:S01]  /*7670*/  SHF.L.U32 R7, R37, 0x10, RZ ;  /* 0x0000001025077819 */ /* 0x000fe200000006ff */
[----:B------:R-:W-:Y:S01]  /*7680*/  FFMA R11, R27, R0, R11 ;  /* 0x000000001b0b7223 */ /* 0x000fe2000000000b */
[----:B------:R-:W-:Y:S01]  /*7690*/  LOP3.LUT R0, R37, 0xffff0000, RZ, 0xc0, !PT ;  /* 0xffff000025007812 */ /* 0x000fe200078ec0ff */
[C---:B------:R-:W-:Y:S01]  /*76a0*/  FFMA R8, R27.reuse, R2, R8 ;  /* 0x000000021b087223 */ /* 0x040fe20000000008 */
[C---:B------:R-:W-:Y:S01]  /*76b0*/  FFMA R9, R27.reuse, R3, R9 ;  /* 0x000000031b097223 */ /* 0x040fe20000000009 */
[----:B------:R-:W-:Y:S01]  /*76c0*/  FMUL R15, R24, R15 ;  /* 0x0000000f180f7220 */ /* 0x000fe20000400000 */
[C---:B------:R-:W-:Y:S01]  /*76d0*/  SHF.L.U32 R2, R38.reuse, 0x10, RZ ;  /* 0x0000001026027819 */ /* 0x040fe200000006ff */
[----:B------:R-:W-:Y:S01]  /*76e0*/  FFMA R10, R27, R7, R10 ;  /* 0x000000071b0a7223 */ /* 0x000fe2000000000a */
[----:B------:R-:W-:Y:S01]  /*76f0*/  F2FP.BF16.F32.PACK_AB R34, R5, R4 ;  /* 0x000000040522723e */ /* 0x000fe200000010ff */
[----:B------:R-:W-:Y:S01]  /*7700*/  FFMA R15, R27, R0, R15 ;  /* 0x000000001b0f7223 */ /* 0x000fe2000000000f */
[----:B------:R-:W-:Y:S01]  /*7710*/  LOP3.LUT R3, R38, 0xffff0000, RZ, 0xc0, !PT ;  /* 0xffff000026037812 */ /* 0x000fe200078ec0ff */
[----:B------:R-:W-:Y:S01]  /*7720*/  FMUL R19, R24, R19 ;  /* 0x0000001318137220 */ /* 0x000fe20000400000 */
[----:B------:R-:W-:Y:S01]  /*7730*/  SHF.L.U32 R4, R39, 0x10, RZ ;  /* 0x0000001027047819 */ /* 0x000fe200000006ff */
[----:B------:R-:W-:Y:S01]  /*7740*/  FFMA R12, R27, R2, R12 ;  /* 0x000000021b0c7223 */ /* 0x000fe2000000000c */
[----:B------:R-:W-:Y:S01]  /*7750*/  LOP3.LUT R5, R39, 0xffff0000, RZ, 0xc0, !PT ;  /* 0xffff000027057812 */ /* 0x000fe200078ec0ff */
[----:B------:R-:W-:Y:S01]  /*7760*/  FFMA R13, R27, R3, R13 ;  /* 0x000000031b0d7223 */ /* 0x000fe2000000000d */
[----:B------:R-:W-:Y:S01]  /*7770*/  F2FP.BF16.F32.PACK_AB R35, R11, R6 ;  /* 0x000000060b23723e */ /* 0x000fe200000010ff */
[----:B------:R-:W-:Y:S01]  /*7780*/  FFMA R14, R27, R4, R14 ;  /* 0x000000041b0e7223 */ /* 0x000fe2000000000e */
[----:B------:R-:W-:Y:S01]  /*7790*/  F2FP.BF16.F32.PACK_AB R8, R9, R8 ;  /* 0x000000080908723e */ /* 0x000fe200000010ff */
[----:B------:R-:W-:Y:S01]  /*77a0*/  FFMA R19, R27, R5, R19 ;  /* 0x000000051b137223 */ /* 0x000fe20000000013 */
[----:B------:R-:W-:Y:S01]  /*77b0*/  F2FP.BF16.F32.PACK_AB R9, R15, R10 ;  /* 0x0000000a0f09723e */ /* 0x000fe200000010ff */
[----:B------:R1:W-:Y:S01]  /*77c0*/  STSM.16.M88.4 [R66+0x200], R32 ;  /* 0x0002002042007844 */ /* 0x0003e20000000200 */
[----:B------:R-:W-:Y:S02]  /*77d0*/  F2FP.BF16.F32.PACK_AB R10, R13, R12 ;  /* 0x0000000c0d0a723e */ /* 0x000fe400000010ff */
[----:B------:R-:W-:Y:S05]  /*77e0*/  F2FP.BF16.F32.PACK_AB R11, R19, R14 ;  /* 0x0000000e130b723e */ /* 0x000fea00000010ff */
[----:B------:R1:W-:Y:S01]  /*77f0*/  STSM.16.M88.4 [R65+0x200], R8 ;  /* 0x0002000841007844 */ /* 0x0003e20000000200 */
[----:B------:R-:W-:Y:S01]  /*7800*/  @!PT LDS RZ, [RZ] ;  /* 0x00000000fffff984 */ /* 0x000fe20000000800 */
[----:B------:R-:W-:Y:S01]  /*7810*/  @!PT LDS RZ, [RZ] ;  /* 0x00000000fffff984 */ /* 0x000fe20000000800 */
[----:B------:R-:W-:Y:S01]  /*7820*/  @!PT LDS RZ, [RZ] ;  /* 0x00000000fffff984 */ /* 0x000fe20000000800 */
[----:B------:R-:W-:Y:S01]  /*7830*/  @!PT LDS RZ, [RZ] ;  /* 0x00000000fffff984 */ /* 0x000fe20000000800 */
[----:B------:R2:W-:Y:S07]  /*7840*/  MEMBAR.ALL.CTA ;  /* 0x0000000000007992 */ /* 0x0005ee0000008000 */
[----:B--2---:R-:W2:Y:S02]  /*7850*/  FENCE.VIEW.ASYNC.S ;  /* 0x00000000000073c6 */ /* 0x004ea40000000000 */
[----:B--2---:R-:W-:Y:S06]  /*7860*/  BAR.SYNC.DEFER_BLOCKING 0x1, 0x80 ;  /* 0x0042000000007b1d */ /* 0x004fec0000010000 */
[----:B------:R-:W-:Y:S05]  /*7870*/  @P1 BRA `(.L_x_105) ;  /* 0x0000000000281947 */ /* 0x000fea0003800000 */
[----:B------:R-:W2:Y:S01]  /*7880*/  LDCU.64 UR6, c[0x0][0x348] ;  /* 0x00006900ff0677ac */ /* 0x000ea20008000a00 */
[----:B------:R-:W-:Y:S01]  /*7890*/  UIADD3 UR4, UPT, UPT, UR48, 0x200, URZ ;  /* 0x0000020030047890 */ /* 0x000fe2000fffe0ff */
[----:B------:R-:W-:Y:S05]  /*78a0*/  UMOV UR41, UR51 ;  /* 0x0000003300297c82 */ /* 0x000fea0008000000 */
[----:B------:R-:W-:Y:S04]  /*78b0*/  MOV R60, UR4 ;  /* 0x00000004003c7c02 */ /* 0x000fe80008000f00 */
[----:B------:R-:W-:Y:S01]  /*78c0*/  R2UR UR40, R60 ;  /* 0x000000003c2872ca */ /* 0x000fe200000e0000 */
[----:B--2---:R-:W-:Y:S04]  /*78d0*/  UIADD3 UR4, UP0, UPT, UR6, 0x680, URZ ;  /* 0x0000068006047890 */ /* 0x004fe8000ff1e0ff */
[----:B------:R-:W-:Y:S09]  /*78e0*/  UIADD3.X UR5, UPT, UPT, URZ, UR7, URZ, UP0, !UPT ;  /* 0x00000007ff057290 */ /* 0x000ff200087fe4ff */
[----:B------:R2:W-:Y:S01]  /*78f0*/  UTMASTG.4D [UR40], [UR4] ;  /* 0x00000028040073b5 */ /* 0x0005e20008018000 */
[----:B------:R0:W-:Y:S01]  /*7900*/  UTMACMDFLUSH ;  /* 0x00000000000079b7 */ /* 0x0001e20000000000 */
[----:B--2---:R-:W-:Y:S04]  /*7910*/  DEPBAR.LE SB0, 0x1 ;  /* 0x000080400000791a */ /* 0x004fe80000000000 */
.L_x_105:
[----:B------:R-:W-:Y:S05]  /*7920*/  BSYNC.RECONVERGENT B0 ;  /* 0x0000000000007941 */ /* 0x000fea0003800200 */
.L_x_104:
[----:B------:R-:W-:Y:S01]  /*7930*/  BAR.SYNC.DEFER_BLOCKING 0x1, 0x80 ;  /* 0x0042000000007b1d */ /* 0x000fe20000010000 */
[----:B------:R-:W-:Y:S01]  /*7940*/  LEA R4, R68, UR48, 0x3 ;  /* 0x0000003044047c11 */ /* 0x000fe2000f8e18ff */
[----:B------:R-:W-:Y:S01]  /*7950*/  UISETP.NE.AND UP0, UPT, UR53, URZ, UPT ;  /* 0x000000ff3500728c */ /* 0x000fe2000bf05270 */
[----:B------:R-:W-:Y:S08]  /*7960*/  @P0 SHF.L.U32 R3, R52, 0x1f, RZ ;  /* 0x0000001f34030819 */ /* 0x000ff000000006ff */
[----:B------:R-:W-:Y:S05]  /*7970*/  BRA.U !UP0, `(.L_x_106) ;  /* 0x0000000108287547 */ /* 0x000fea000b800000 */
[----:B------:R-:W2:Y:S01]  /*7980*/  S2R R0, SR_CgaCtaId ;  /* 0x0000000000007919 */ /* 0x000ea20000008800 */
[----:B------:R-:W-:Y:S01]  /*7990*/  ISETP.NE.U32.OR P1, PT, R63, 0x1, !P6 ;  /* 0x000000013f00780c */ /* 0x000fe20007725470 */
[----:B------:R-:W-:Y:S01]  /*79a0*/  IMAD.U32 R2, RZ, RZ, UR50 ;  /* 0x00000032ff027e24 */ /* 0x000fe2000f8e00ff */
[----:B------:R-:W-:Y:S04]  /*79b0*/  UIADD3 UR4, UPT, UPT, UR50, 0x1, URZ ;  /* 0x0000000132047890 */ /* 0x000fe8000fffe0ff */
[----:B------:R-:W-:Y:S04]  /*79c0*/  UISETP.NE.AND UP0, UPT, UR4, 0x4, UPT ;  /* 0x000000040400788c */ /* 0x000fe8000bf05270 */
[----:B------:R-:W-:Y:S03]  /*79d0*/  USEL UR50, UR4, URZ, UP0 ;  /* 0x000000ff04327287 */ /* 0x000fe60008000000 */
[----:B------:R-:W-:Y:S05]  /*79e0*/  @P1 LEA R2, R2, UR48, 0x3 ;  /* 0x0000003002021c11 */ /* 0x000fea000f8e18ff */
[----:B------:R-:W-:Y:S05]  /*79f0*/  @P1 VIADD R2, R2, 0x130 ;  /* 0x0000013002021836 */ /* 0x000fea0000000000 */
[----:B--2---:R-:W-:Y:S04]  /*7a00*/  @P1 PRMT R0, R0, 0x654, R2 ;  /* 0x0000065400001816 */ /* 0x004fe80000000002 */
[----:B------:R2:W-:Y:S03]  /*7a10*/  @P1 SYNCS.ARRIVE.TRANS64.RED.A1T0 RZ, [R0+URZ], RZ ;  /* 0x000000ff00ff19a7 */ /* 0x0005e600081004ff */
.L_x_106:
[----:B------:R-:W4:Y:S01]  /*7a20*/  @P0 SYNCS.PHASECHK.TRANS64.TRYWAIT P1, [R4+URZ+0x110], R3 ;  /* 0x00011003040005a7 */ /* 0x000f2200080211ff */
[----:B------:R-:W-:Y:S01]  /*7a30*/  BSSY B1, `(.L_x_107) ;  /* 0x0000012000017945 */ /* 0x000fe20003800000 */
[----:B----4-:R-:W-:Y:S03]  /*7a40*/  @P0 SEL R70, RZ, 0x1, !P1 ;  /* 0x00000001ff460807 */ /* 0x010fe60004800000 */
[----:B------:R-:W-:Y:S05]  /*7a50*/  @!P0 BRA `(.L_x_108) ;  /* 0x00000000003c8947 */ /* 0x000fea0003800000 */
[----:B------:R-:W-:Y:S01]  /*7a60*/  ISETP.NE.U32.AND P0, PT, R71, 0x1, PT ;  /* 0x000000014700780c */ /* 0x000fe20003f05070 */
[----:B------:R-:W-:Y:S01]  /*7a70*/  BSSY B0, `(.L_x_109) ;  /* 0x0000008000007945 */ /* 0x000fe20003800000 */
[----:B------:R-:W-:Y:S11]  /*7a80*/  ISETP.NE.AND P1, PT, R70, RZ, PT ;  /* 0x000000ff4600720c */ /* 0x000ff60003f25270 */
[----:B------:R-:W-:Y:S04]  /*7a90*/  @P0 IMAD R3, R68, 0x1000, R69 ;  /* 0x0000100044030824 */ /* 0x000fe800078e0245 */
[----:B------:R-:W-:Y:S01]  /*7aa0*/  @P0 VIADD R2, R3, UR48 ;  /* 0x0000003003020c36 */ /* 0x000fe20008000000 */
[----:B------:R-:W-:Y:S06]  /*7ab0*/  @P1 BRA `(.L_x_110) ;  /* 0x00000000000c1947 */ /* 0x000fec0003800000 */
[----:B--2---:R-:W-:Y:S04]  /*7ac0*/  SHF.L.U32 R0, R52, 0x1f, RZ ;  /* 0x0000001f34007819 */ /* 0x004fe800000006ff */
[----:B------:R-:W2:Y:S02]  /*7ad0*/  SYNCS.PHASECHK.TRANS64.TRYWAIT P1, [R4+URZ+0x110], R0 ;  /* 0x00011000040075a7 */ /* 0x000ea400080211ff */
[----:B--2---:R-:W-:Y:S05]  /*7ae0*/  @!P1 BRA `(.L_x_111) ;  /* 0x0000002800609947 */ /* 0x004fea0003800000 */
.L_x_110:
[----:B------:R-:W-:Y:S05]  /*7af0*/  BSYNC B0 ;  /* 0x0000000000007941 */ /* 0x000fea0003800000 */
.L_x_109:
[----:B------:R-:W-:Y:S01]  /*7b00*/  @P0 IADD3 R2, PT, PT, R61, R2, RZ ;  /* 0x000000023d020210 */ /* 0x000fe20007ffe0ff */
[----:B------:R-:W-:Y:S05]  /*7b10*/  @P0 WARPSYNC.ALL ;  /* 0x0000000000000948 */ /* 0x000fea0003800000 */
[----:B------:R4:W1:Y:S01]  /*7b20*/  @P0 LDSM.16.M88.4 R28, [R3+UR48+0x200] ;  /* 0x00020030031c083b */ /* 0x0008620008000200 */
[----:B------:R-:W-:Y:S03]  /*7b30*/  IADD3 R68, PT, PT, R68, 0x1, RZ ;  /* 0x0000000144447810 */ /* 0x000fe60007ffe0ff */
[----:B------:R4:W1:Y:S04]  /*7b40*/  @P0 LDSM.16.M88.4 R36, [R2+0x200] ;  /* 0x000200000224083b */ /* 0x0008680000000200 */
.L_x_108:
[----:B------:R-:W-:Y:S05]  /*7b50*/  BSYNC B1 ;  /* 0x0000000000017941 */ /* 0x000fea0003800000 */
.L_x_107:
[----:B--2---:R-:W-:Y:S05]  /*7b60*/  VIADD R0, R25, 0x20 ;  /* 0x0000002019007836 */ /* 0x004fea0000000000 */
[----:B------:R-:W-:Y:S04]  /*7b70*/  SHF.R.U32.HI R0, RZ, 0x15, R0 ;  /* 0x00000015ff007819 */ /* 0x000fe80000011600 */
[----:B------:R-:W-:Y:S11]  /*7b80*/  LOP3.LUT P0, RZ, R0, 0x3, R56, 0x48, !PT ;  /* 0x0000000300ff7812 */ /* 0x000ff60007804838 */
[----:B------:R-:W-:Y:S02]  /*7b90*/  @!UPT UIADD3 URZ, UPT, UPT, URZ, URZ, URZ ;  /* 0x000000fffffff290 */ /* 0x000fe4000fffe0ff */
[----:B------:R-:W-:Y:S05]  /*7ba0*/  @!P0 BRA `(.L_x_112) ;  /* 0x0000000000408947 */ /* 0x000fea0003800000 */
[----:B------:R-:W2:Y:S01]  /*7bb0*/  LDCU.64 UR8, c[0x4][0x70] ;  /* 0x01000e00ff0877ac */ /* 0x000ea20008000a00 */
[----:B----4-:R-:W-:Y:S01]  /*7bc0*/  MOV R3, 0x0 ;  /* 0x0000000000037802 */ /* 0x010fe20000000f00 */
[----:B------:R-:W-:Y:S02]  /*7bd0*/  HFMA2 R12, -RZ, RZ, 0, 5.9604644775390625e-08 ;  /* 0x00000001ff0c7431 */ /* 0x000fe400000001ff */
[----:B-1----:R-:W-:Y:S02]  /*7be0*/  IMAD.MOV.U32 R8, RZ, RZ, 0x192 ;  /* 0x00000192ff087424 */ /* 0x002fe400078e00ff */
[----:B------:R-:W-:Y:S01]  /*7bf0*/  IMAD.MOV.U32 R13, RZ, RZ, RZ ;  /* 0x000000ffff0d7224 */ /* 0x000fe200078e00ff */
[----:B------:R-:W1:Y:S01]  /*7c00*/  LDCU.64 UR6, c[0x4][0x78] ;  /* 0x01000f00ff0677ac */ /* 0x000e620008000a00 */
[----:B------:R-:W4:Y:S01]  /*7c10*/  LDC.64 R2, c[0x4][R3] ;  /* 0x0100000003027b82 */ /* 0x000f220000000a00 */
[----:B------:R-:W5:Y:S01]  /*7c20*/  LDCU.64 UR4, c[0x4][0x10] ;  /* 0x01000200ff0477ac */ /* 0x000f620008000a00 */
[----:B--2---:R-:W-:Y:S01]  /*7c30*/  MOV R5, UR9 ;  /* 0x0000000900057c02 */ /* 0x004fe20008000f00 */
[----:B------:R-:W-:Y:S01]  /*7c40*/  IMAD.U32 R4, RZ, RZ, UR8 ;  /* 0x00000008ff047e24 */ /* 0x000fe2000f8e00ff */
[----:B-1----:R-:W-:Y:S01]  /*7c50*/  MOV R7, UR7 ;  /* 0x0000000700077c02 */ /* 0x002fe20008000f00 */
[----:B------:R-:W-:Y:S01]  /*7c60*/  IMAD.U32 R6, RZ, RZ, UR6 ;  /* 0x00000006ff067e24 */ /* 0x000fe2000f8e00ff */
[----:B-----5:R-:W-:Y:S01]  /*7c70*/  MOV R11, UR5 ;  /* 0x00000005000b7c02 */ /* 0x020fe20008000f00 */
[----:B------:R-:W-:Y:S02]  /*7c80*/  IMAD.U32 R10, RZ, RZ, UR4 ;  /* 0x00000004ff0a7e24 */ /* 0x000fe4000f8e00ff */
[----:B------:R-:W-:Y:S07]  /*7c90*/  LEPC R20, `(.L_x_112) ;  /* 0x000000001014794e */ /* 0x000fee0000000000 */
[----:B---34-:R-:W-:Y:S05]  /*7ca0*/  CALL.ABS.NOINC R2 ;  /* 0x0000000002007343 */ /* 0x018fea0003c00000 */
.L_x_112:
[----:B-1--4-:R-:W-:Y:S01]  /*7cb0*/  SHF.L.U32 R3, R28, 0x10, RZ ;  /* 0x000000101c037819 */ /* 0x012fe200000006ff */
[----:B------:R-:W-:Y:S05]  /*7cc0*/  WARPSYNC.ALL ;  /* 0x0000000000007948 */ /* 0x000fea0003800000 */
[----:B------:R-:W-:Y:S01]  /*7cd0*/  R2UR UR4, R25 ;  /* 0x00000000190472ca */ /* 0x000fe200000e0000 */
[----:B------:R-:W1:Y:S01]  /*7ce0*/  S2R R72, SR_CgaCtaId ;  /* 0x0000000000487919 */ /* 0x000e620000008800 */
[C---:B------:R-:W-:Y:S01]  /*7cf0*/  SHF.L.U32 R20, R29.reuse, 0x10, RZ ;  /* 0x000000101d147819 */ /* 0x040fe200000006ff */
[----:B------:R-:W-:Y:S01]  /*7d00*/  BSSY.RECONVERGENT B0, `(.L_x_113) ;  /* 0x0000053000007945 */ /* 0x000fe20003800200 */
[----:B------:R-:W-:Y:S02]  /*7d10*/  LOP3.LUT R21, R29, 0xffff0000, RZ, 0xc0, !PT ;  /* 0xffff00001d157812 */ /* 0x000fe400078ec0ff */
[----:B------:R-:W-:Y:S02]  /*7d20*/  ISETP.NE.AND P6, PT, R64, RZ, PT ;  /* 0x000000ff4000720c */ /* 0x000fe40003fc5270 */
[----:B------:R-:W-:Y:S02]  /*7d30*/  ISETP.NE.AND P1, PT, R54, RZ, PT ;  /* 0x000000ff3600720c */ /* 0x000fe40003f25270 */
[----:B------:R-:W-:Y:S03]  /*7d40*/  ISETP.NE.U32.OR P0, PT, R63, 0x1, !P6 ;  /* 0x000000013f00780c */ /* 0x000fe60007705470 */
[----:B------:R-:W2:Y:S02]  /*7d50*/  LDTM.16dp256bit.x4 R4, tmem[UR4+0x20] ;  /* 0x00002004000479ee */ /* 0x000ea40008120000 */
[----:B--2---:R-:W-:Y:S01]  /*7d60*/  FMUL R0, R24, R4 ;  /* 0x0000000418007220 */ /* 0x004fe20000400000 */
[----:B------:R-:W-:Y:S01]  /*7d70*/  LOP3.LUT R4, R28, 0xffff0000, RZ, 0xc0, !PT ;  /* 0xffff00001c047812 */ /* 0x000fe200078ec0ff */
[C---:B------:R-:W-:Y:S01]  /*7d80*/  FMUL R2, R24.reuse, R5 ;  /* 0x0000000518027220 */ /* 0x040fe20000400000 */
[C---:B------:R-:W-:Y:S01]  /*7d90*/  FMUL R7, R24.reuse, R7 ;  /* 0x0000000718077220 */ /* 0x040fe20000400000 */
[C---:B------:R-:W-:Y:S01]  /*7da0*/  FFMA R0, R27.reuse, R3, R0 ;  /* 0x000000031b007223 */ /* 0x040fe20000000000 */
[C---:B------:R-:W-:Y:S01]  /*7db0*/  FMUL R3, R24.reuse, R6 ;  /* 0x0000000618037220 */ /* 0x040fe20000400000 */
[C---:B------:R-:W-:Y:S01]  /*7dc0*/  FFMA R2, R27.reuse, R4, R2 ;  /* 0x000000041b027223 */ /* 0x040fe20000000002 */
[C---:B------:R-:W-:Y:S01]  /*7dd0*/  FMUL R4, R24.reuse, R8 ;  /* 0x0000000818047220 */ /* 0x040fe20000400000 */
[----:B------:R-:W-:Y:S01]  /*7de0*/  FMUL R5, R24, R9 ;  /* 0x0000000918057220 */ /* 0x000fe20000400000 */
[C---:B------:R-:W-:Y:S01]  /*7df0*/  FFMA R3, R27.reuse, R20, R3 ;  /* 0x000000141b037223 */ /* 0x040fe20000000003 */
[----:B------:R-:W-:Y:S01]  /*7e00*/  FFMA R7, R27, R21, R7 ;  /* 0x000000151b077223 */ /* 0x000fe20000000007 */
[----:B------:R-:W-:Y:S01]  /*7e10*/  F2FP.BF16.F32.PACK_AB R32, R2, R0 ;  /* 0x000000000220723e */ /* 0x000fe200000010ff */
[----:B------:R-:W-:Y:S01]  /*7e20*/  FMUL R8, R24, R12 ;  /* 0x0000000c18087220 */ /* 0x000fe20000400000 */
[----:B------:R-:W-:Y:S01]  /*7e30*/  SHF.L.U32 R0, R30, 0x10, RZ ;  /* 0x000000101e007819 */ /* 0x000fe200000006ff */
[----:B------:R-:W-:Y:S01]  /*7e40*/  FMUL R9, R24, R13 ;  /* 0x0000000d18097220 */ /* 0x000fe20000400000 */
[----:B------:R-:W-:Y:S01]  /*7e50*/  LOP3.LUT R2, R30, 0xffff0000, RZ, 0xc0, !PT ;  /* 0xffff00001e027812 */ /* 0x000fe200078ec0ff */
[C---:B------:R-:W-:Y:S01]  /*7e60*/  FMUL R12, R24.reuse, R16 ;  /* 0x00000010180c7220 */ /* 0x040fe20000400000 */
[C---:B------:R-:W-:Y:S01]  /*7e70*/  SHF.L.U32 R16, R31.reuse, 0x10, RZ ;  /* 0x000000101f107819 */ /* 0x040fe200000006ff */
[----:B------:R-:W-:Y:S01]  /*7e80*/  FMUL R13, R24, R17 ;  /* 0x00000011180d7220 */ /* 0x000fe20000400000 */
[----:B------:R-:W-:Y:S01]  /*7e90*/  LOP3.LUT R17, R31, 0xffff0000, RZ, 0xc0, !PT ;  /* 0xffff00001f117812 */ /* 0x000fe200078ec0ff */
[----:B------:R-:W-:Y:S01]  /*7ea0*/  FFMA R4, R27, R0, R4 ;  /* 0x000000001b047223 */ /* 0x000fe20000000004 */
[----:B------:R-:W-:Y:S01]  /*7eb0*/  SHF.L.U32 R0, R36, 0x10, RZ ;  /* 0x0000001024007819 */ /* 0x000fe200000006ff */
[----:B------:R-:W-:Y:S01]  /*7ec0*/  FMUL R6, R24, R10 ;  /* 0x0000000a18067220 */ /* 0x000fe20000400000 */
[----:B------:R-:W-:Y:S01]  /*7ed0*/  F2FP.BF16.F32.PACK_AB R33, R7, R3 ;  /* 0x000000030721723e */ /* 0x000fe200000010ff */
[----:B------:R-:W-:Y:S01]  /*7ee0*/  FFMA R5, R27, R2, R5 ;  /* 0x000000021b057223 */ /* 0x000fe20000000005 */
[----:B------:R-:W-:Y:S01]  /*7ef0*/  LOP3.LUT R2, R36, 0xffff0000, RZ, 0xc0, !PT ;  /* 0xffff000024027812 */ /* 0x000fe200078ec0ff */
[C---:B------:R-:W-:Y:S01]  /*7f00*/  FMUL R11, R24.reuse, R11 ;  /* 0x0000000b180b7220 */ /* 0x040fe20000400000 */
[----:B------:R-:W-:Y:S01]  /*7f10*/  SHF.L.U32 R3, R37, 0x10, RZ ;  /* 0x0000001025037819 */ /* 0x000fe200000006ff */
[----:B------:R-:W-:Y:S01]  /*7f20*/  FFMA R6, R27, R16, R6 ;  /* 0x000000101b067223 */ /* 0x000fe20000000006 */
[----:B------:R-:W-:Y:S01]  /*7f30*/  F2FP.BF16.F32.PACK_AB R34, R5, R4 ;  /* 0x000000040522723e */ /* 0x000fe200000010ff */
[----:B------:R-:W-:Y:S01]  /*7f40*/  FMUL R10, R24, R14 ;  /* 0x0000000e180a7220 */ /* 0x000fe20000400000 */
[----:B------:R-:W-:Y:S01]  /*7f50*/  SHF.L.U32 R4, R39, 0x10, RZ ;  /* 0x0000001027047819 */ /* 0x000fe200000006ff */
[----:B------:R-:W-:Y:S01]  /*7f60*/  FFMA R11, R27, R17, R11 ;  /* 0x000000111b0b7223 */ /* 0x000fe2000000000b */
[----:B------:R-:W-:Y:S01]  /*7f70*/  LOP3.LUT R5, R39, 0xffff0000, RZ, 0xc0, !PT ;  /* 0xffff000027057812 */ /* 0x000fe200078ec0ff */
[----:B------:R-:W-:Y:S01]  /*7f80*/  FFMA R8, R27, R0, R8 ;  /* 0x000000001b087223 */ /* 0x000fe20000000008 */
[----:B------:R-:W-:Y:S01]  /*7f90*/  LOP3.LUT R0, R37, 0xffff0000, RZ, 0xc0, !PT ;  /* 0xffff000025007812 */ /* 0x000fe200078ec0ff */
[C---:B------:R-:W-:Y:S01]  /*7fa0*/  FFMA R9, R27.reuse, R2, R9 ;  /* 0x000000021b097223 */ /* 0x040fe20000000009 */
[C---:B------:R-:W-:Y:S01]  /*7fb0*/  SHF.L.U32 R2, R38.reuse, 0x10, RZ ;  /* 0x0000001026027819 */ /* 0x040fe200000006ff */
[----:B------:R-:W-:Y:S01]  /*7fc0*/  FFMA R10, R27, R3, R10 ;  /* 0x000000031b0a7223 */ /* 0x000fe2000000000a */
[----:B------:R-:W-:Y:S01]  /*7fd0*/  LOP3.LUT R3, R38, 0xffff0000, RZ, 0xc0, !PT ;  /* 0xffff000026037812 */ /* 0x000fe200078ec0ff */
[C---:B------:R-:W-:Y:S01]  /*7fe0*/  FMUL R15, R24.reuse, R15 ;  /* 0x0000000f180f7220 */ /* 0x040fe20000400000 */
[----:B------:R-:W-:Y:S01]  /*7ff0*/  F2FP.BF16.F32.PACK_AB R35, R11, R6 ;  /* 0x000000060b23723e */ /* 0x000fe200000010ff */
[C---:B------:R-:W-:Y:S01]  /*8000*/  FMUL R14, R24.reuse, R18 ;  /* 0x00000012180e7220 */ /* 0x040fe20000400000 */
[----:B------:R-:W-:Y:S01]  /*8010*/  FMUL R19, R24, R19 ;  /* 0x0000001318137220 */ /* 0x000fe20000400000 */
[C---:B------:R-:W-:Y:S01]  /*8020*/  FFMA R15, R27.reuse, R0, R15 ;  /* 0x000000001b0f7223 */ /* 0x040fe2000000000f */
[----:B------:R-:W-:Y:S01]  /*8030*/  FFMA R12, R27, R2, R12 ;  /* 0x000000021b0c7223 */ /* 0x000fe2000000000c */
[----:B------:R2:W-:Y:S01]  /*8040*/  STSM.16.M88.4 [R66+0x1200], R32 ;  /* 0x0012002042007844 */ /* 0x0005e20000000200 */
[----:B------:R-:W-:Y:S01]  /*8050*/  F2FP.BF16.F32.PACK_AB R8, R9, R8 ;  /* 0x000000080908723e */ /* 0x000fe200000010ff */
[----:B------:R-:W-:Y:S01]  /*8060*/  FFMA R13, R27, R3, R13 ;  /* 0x000000031b0d7223 */ /* 0x000fe2000000000d */
[----:B------:R-:W-:Y:S01]  /*8070*/  F2FP.BF16.F32.PACK_AB R9, R15, R10 ;  /* 0x0000000a0f09723e */ /* 0x000fe200000010ff */
[C---:B------:R-:W-:Y:S01]  /*8080*/  FFMA R14, R27.reuse, R4, R14 ;  /* 0x000000041b0e7223 */ /* 0x040fe2000000000e */
[----:B------:R-:W-:Y:S01]  /*8090*/  FFMA R19, R27, R5, R19 ;  /* 0x000000051b137223 */ /* 0x000fe20000000013 */
[----:B------:R-:W-:Y:S02]  /*80a0*/  MOV R0, UR50 ;  /* 0x0000003200007c02 */ /* 0x000fe40008000f00 */
[----:B------:R-:W-:Y:S02]  /*80b0*/  F2FP.BF16.F32.PACK_AB R10, R13, R12 ;  /* 0x0000000c0d0a723e */ /* 0x000fe400000010ff */
[----:B------:R-:W-:Y:S02]  /*80c0*/  F2FP.BF16.F32.PACK_AB R11, R19, R14 ;  /* 0x0000000e130b723e */ /* 0x000fe400000010ff */
[----:B------:R-:W-:Y:S02]  /*80d0*/  @P0 LEA R0, R0, UR48, 0x3 ;  /* 0x0000003000000c11 */ /* 0x000fe4000f8e18ff */
[----:B------:R-:W-:Y:S01]  /*80e0*/  LEA R2, R68, UR48, 0x3 ;  /* 0x0000003044027c11 */ /* 0x000fe2000f8e18ff */
[----:B------:R2:W-:Y:S01]  /*80f0*/  STSM.16.M88.4 [R65+0x1200], R8 ;  /* 0x0012000841007844 */ /* 0x0005e20000000200 */
[----:B------:R-:W-:Y:S02]  /*8100*/  @P0 IADD3 R0, PT, PT, R0, 0x130, RZ ;  /* 0x0000013000000810 */ /* 0x000fe40007ffe0ff */
[----:B------:R-:W-:Y:S01]  /*8110*/  @P0 SHF.L.U32 R3, R52, 0x1f, RZ ;  /* 0x0000001f34030819 */ /* 0x000fe200000006ff */
[----:B------:R-:W-:Y:S01]  /*8120*/  @!PT LDS RZ, [RZ] ;  /* 0x00000000fffff984 */ /* 0x000fe20000000800 */
[----:B------:R-:W-:Y:S01]  /*8130*/  @!PT LDS RZ, [RZ] ;  /* 0x00000000fffff984 */ /* 0x000fe20000000800 */
[----:B------:R-:W-:Y:S01]  /*8140*/  @!PT LDS RZ, [RZ] ;  /* 0x00000000fffff984 */ /* 0x000fe20000000800 */
[----:B------:R-:W-:Y:S01]  /*8150*/  @!PT LDS RZ, [RZ] ;  /* 0x00000000fffff984 */ /* 0x000fe20000000800 */
[----:B------:R4:W-:Y:S06]  /*8160*/  MEMBAR.ALL.CTA ;  /* 0x0000000000007992 */ /* 0x0009ec0000008000 */
[----:B----4-:R-:W4:Y:S01]  /*8170*/  FENCE.VIEW.ASYNC.S ;  /* 0x00000000000073c6 */ /* 0x010f220000000000 */
[----:B-1----:R-:W-:Y:S01]  /*8180*/  @P0 PRMT R0, R72, 0x654, R0 ;  /* 0x0000065448000816 */ /* 0x002fe20000000000 */
[----:B----4-:R-:W-:Y:S06]  /*8190*/  BAR.SYNC.DEFER_BLOCKING 0x1, 0x80 ;  /* 0x0042000000007b1d */ /* 0x010fec0000010000 */
[----:B------:R-:W-:Y:S05]  /*81a0*/  @P1 BRA `(.L_x_114) ;  /* 0x0000000000201947 */ /* 0x000fea0003800000 */
[----:B------:R-:W1:Y:S01]  /*81b0*/  LDCU.64 UR6, c[0x0][0x348] ;  /* 0x00006900ff0677ac */ /* 0x000e620008000a00 */
[----:B------:R-:W-:Y:S02]  /*81c0*/  UIADD3 UR40, UPT, UPT, UR48, 0x1200, URZ ;  /* 0x0000120030287890 */ /* 0x000fe4000fffe0ff */
[----:B------:R-:W-:Y:S02]  /*81d0*/  UIADD3 UR41, UPT, UPT, UR51, 0x20, URZ ;  /* 0x0000002033297890 */ /* 0x000fe4000fffe0ff */
[----:B-1----:R-:W-:Y:S04]  /*81e0*/  UIADD3 UR4, UP0, UPT, UR6, 0x680, URZ ;  /* 0x0000068006047890 */ /* 0x002fe8000ff1e0ff */
[----:B------:R-:W-:Y:S09]  /*81f0*/  UIADD3.X UR5, UPT, UPT, URZ, UR7, URZ, UP0, !UPT ;  /* 0x00000007ff057290 */ /* 0x000ff200087fe4ff */
[----:B------:R1:W-:Y:S01]  /*8200*/  UTMASTG.4D [UR40], [UR4] ;  /* 0x00000028040073b5 */ /* 0x0003e20008018000 */
[----:B------:R0:W-:Y:S01]  /*8210*/  UTMACMDFLUSH ;  /* 0x00000000000079b7 */ /* 0x0001e20000000000 */
[----:B-1----:R-:W-:Y:S04]  /*8220*/  DEPBAR.LE SB0, 0x1 ;  /* 0x000080400000791a */ /* 0x002fe80000000000 */
.L_x_114:
[----:B------:R-:W-:Y:S05]  /*8230*/  BSYNC.RECONVERGENT B0 ;  /* 0x0000000000007941 */ /* 0x000fea0003800200 */
.L_x_113:
[----:B------:R-:W-:Y:S01]  /*8240*/  BAR.SYNC.DEFER_BLOCKING 0x1, 0x80 ;  /* 0x0042000000007b1d */ /* 0x000fe20000010000 */
[----:B------:R-:W-:Y:S04]  /*8250*/  UIADD3 UR4, UPT, UPT, UR50, 0x1, URZ ;  /* 0x0000000132047890 */ /* 0x000fe8000fffe0ff */
[----:B------:R-:W-:Y:S04]  /*8260*/  UISETP.NE.AND UP0, UPT, UR4, 0x4, UPT ;  /* 0x000000040400788c */ /* 0x000fe8000bf05270 */
[----:B------:R-:W-:Y:S01]  /*8270*/  USEL UR49, UR4, URZ, UP0 ;  /* 0x000000ff04317287 */ /* 0x000fe20008000000 */
[----:B------:R1:W-:Y:S01]  /*8280*/  @P0 SYNCS.ARRIVE.TRANS64.RED.A1T0 RZ, [R0+URZ], RZ ;  /* 0x000000ff00ff09a7 */ /* 0x0003e200081004ff */
[----:B------:R-:W-:Y:S01]  /*8290*/  BSSY B1, `(.L_x_115) ;  /* 0x0000013000017945 */ /* 0x000fe20003800000 */
[----:B------:R-:W4:Y:S02]  /*82a0*/  @P0 SYNCS.PHASECHK.TRANS64.TRYWAIT P1, [R2+URZ+0x110], R3 ;  /* 0x00011003020005a7 */ /* 0x000f2400080211ff */
[----:B----4-:R-:W-:Y:S01]  /*82b0*/  @P0 SEL R70, RZ, 0x1, !P1 ;  /* 0x00000001ff460807 */ /* 0x010fe20004800000 */
[----:B-1----:R-:W-:Y:S06]  /*82c0*/  @!P0 BRA `(.L_x_116) ;  /* 0x00000000003c8947 */ /* 0x002fec0003800000 */
[----:B------:R-:W-:Y:S01]  /*82d0*/  ISETP.NE.U32.AND P0, PT, R71, 0x1, PT ;  /* 0x000000014700780c */ /* 0x000fe20003f05070 */
[----:B------:R-:W-:Y:S01]  /*82e0*/  BSSY B0, `(.L_x_117) ;  /* 0x0000008000007945 */ /* 0x000fe20003800000 */
[----:B------:R-:W-:Y:S11]  /*82f0*/  ISETP.NE.AND P1, PT, R70, RZ, PT ;  /* 0x000000ff4600720c */ /* 0x000ff60003f25270 */
[----:B------:R-:W-:Y:S04]  /*8300*/  @P0 IMAD R3, R68, 0x1000, R69 ;  /* 0x0000100044030824 */ /* 0x000fe800078e0245 */
[----:B------:R-:W-:Y:S01]  /*8310*/  @P0 VIADD R0, R3, UR48 ;  /* 0x0000003003000c36 */ /* 0x000fe20008000000 */
[----:B------:R-:W-:Y:S06]  /*8320*/  @P1 BRA `(.L_x_118) ;  /* 0x00000000000c1947 */ /* 0x000fec0003800000 */
[----:B------:R-:W-:Y:S04]  /*8330*/  SHF.L.U32 R4, R52, 0x1f, RZ ;  /* 0x0000001f34047819 */ /* 0x000fe800000006ff */
[----:B------:R-:W1:Y:S02]  /*8340*/  SYNCS.PHASECHK.TRANS64.TRYWAIT P1, [R2+URZ+0x110], R4 ;  /* 0x00011004020075a7 */ /* 0x000e6400080211ff */
[----:B-1----:R-:W-:Y:S05]  /*8350*/  @!P1 BRA `(.L_x_119) ;  /* 0x0000002000589947 */ /* 0x002fea0003800000 */
.L_x_118:
[----:B------:R-:W-:Y:S05]  /*8360*/  BSYNC B0 ;  /* 0x0000000000007941 */ /* 0x000fea0003800000 */
.L_x_117:
[----:B------:R-:W-:Y:S01]  /*8370*/  @P0 IADD3 R0, PT, PT, R61, R0, RZ ;  /* 0x000000003d000210 */ /* 0x000fe20007ffe0ff */
[----:B------:R-:W-:Y:S05]  /*8380*/  @P0 WARPSYNC.ALL ;  /* 0x0000000000000948 */ /* 0x000fea0003800000 */
[----:B------:R4:W1:Y:S01]  /*8390*/  @P0 LDSM.16.M88.4 R28, [R3+UR48+0x200] ;  /* 0x00020030031c083b */ /* 0x0008620008000200 */
[----:B------:R-:W-:Y:S03]  /*83a0*/  IADD3 R68, PT, PT, R68, 0x1, RZ ;  /* 0x0000000144447810 */ /* 0x000fe60007ffe0ff */
[----:B------:R4:W1:Y:S04]  /*83b0*/  @P0 LDSM.16.M88.4 R36, [R0+0x200] ;  /* 0x000200000024083b */ /* 0x0008680000000200 */
.L_x_116:
[----:B------:R-:W-:Y:S05]  /*83c0*/  BSYNC B1 ;  /* 0x0000000000017941 */ /* 0x000fea0003800000 */
.L_x_115:
[----:B----4-:R-:W-:Y:S05]  /*83d0*/  VIADD R0, R25, 0x40 ;  /* 0x0000004019007836 */ /* 0x010fea0000000000 */
[----:B------:R-:W-:Y:S04]  /*83e0*/  SHF.R.U32.HI R0, RZ, 0x15, R0 ;  /* 0x00000015ff007819 */ /* 0x000fe80000011600 */
[----:B------:R-:W-:Y:S11]  /*83f0*/  LOP3.LUT P0, RZ, R0, 0x3, R56, 0x48, !PT ;  /* 0x0000000300ff7812 */ /* 0x000ff60007804838 */
[----:B------:R-:W-:Y:S02]  /*8400*/  @!UPT UIADD3 URZ, UPT, UPT, URZ, URZ, URZ ;  /* 0x000000fffffff290 */ /* 0x000fe4000fffe0ff */
[----:B------:R-:W-:Y:S05]  /*8410*/  @!P0 BRA `(.L_x_120) ;  /* 0x0000000000408947 */ /* 0x000fea0003800000 */
[----:B------:R-:W4:Y:S01]  /*8420*/  LDCU.64 UR8, c[0x4][0x70] ;  /* 0x01000e00ff0877ac */ /* 0x000f220008000a00 */
[----:B------:R-:W-:Y:S01]  /*8430*/  MOV R3, 0x0 ;  /* 0x0000000000037802 */ /* 0x000fe20000000f00 */
[----:B------:R-:W-:Y:S02]  /*8440*/  HFMA2 R12, -RZ, RZ, 0, 5.9604644775390625e-08 ;  /* 0x00000001ff0c7431 */ /* 0x000fe400000001ff */
[----:B--2---:R-:W-:Y:S02]  /*8450*/  IMAD.MOV.U32 R8, RZ, RZ, 0x192 ;  /* 0x00000192ff087424 */ /* 0x004fe400078e00ff */
[----:B------:R-:W-:Y:S01]  /*8460*/  IMAD.MOV.U32 R13, RZ, RZ, RZ ;  /* 0x000000ffff0d7224 */ /* 0x000fe200078e00ff */
[----:B------:R-:W2:Y:S01]  /*8470*/  LDCU.64 UR6, c[0x4][0x78] ;  /* 0x01000f00ff0677ac */ /* 0x000ea20008000a00 */
[----:B-1----:R-:W1:Y:S01]  /*8480*/  LDC.64 R2, c[0x4][R3] ;  /* 0x0100000003027b82 */ /* 0x002e620000000a00 */
[----:B------:R-:W5:Y:S01]  /*8490*/  LDCU.64 UR4, c[0x4][0x10] ;  /* 0x01000200ff0477ac */ /* 0x000f620008000a00 */
[----:B----4-:R-:W-:Y:S01]  /*84a0*/  MOV R5, UR9 ;  /* 0x0000000900057c02 */ /* 0x010fe20008000f00 */
[----:B------:R-:W-:Y:S01]  /*84b0*/  IMAD.U32 R4, RZ, RZ, UR8 ;  /* 0x00000008ff047e24 */ /* 0x000fe2000f8e00ff */
[----:B--2---:R-:W-:Y:S01]  /*84c0*/  MOV R7, UR7 ;  /* 0x0000000700077c02 */ /* 0x004fe20008000f00 */
[----:B------:R-:W-:Y:S01]  /*84d0*/  IMAD.U32 R6, RZ, RZ, UR6 ;  /* 0x00000006ff067e24 */ /* 0x000fe2000f8e00ff */
[----:B-----5:R-:W-:Y:S01]  /*84e0*/  MOV R11, UR5 ;  /* 0x00000005000b7c02 */ /* 0x020fe20008000f00 */
[----:B------:R-:W-:Y:S02]  /*84f0*/  IMAD.U32 R10, RZ, RZ, UR4 ;  /* 0x00000004ff0a7e24 */ /* 0x000fe4000f8e00ff */
[----:B------:R-:W-:Y:S07]  /*8500*/  LEPC R20, `(.L_x_120) ;  /* 0x000000001014794e */ /* 0x000fee0000000000 */
[----:B-1-3--:R-:W-:Y:S05]  /*8510*/  CALL.ABS.NOINC R2 ;  /* 0x0000000002007343 */ /* 0x00afea0003c00000 */
.L_x_120:
[----:B-1----:R-:W-:Y:S01]  /*8520*/  SHF.L.U32 R3, R28, 0x10, RZ ;  /* 0x000000101c037819 */ /* 0x002fe200000006ff */
[----:B------:R-:W-:Y:S05]  /*8530*/  WARPSYNC.ALL ;  /* 0x0000000000007948 */ /* 0x000fea0003800000 */
[----:B------:R-:W-:Y:S01]  /*8540*/  R2UR UR4, R25 ;  /* 0x00000000190472ca */ /* 0x000fe200000e0000 */
[----:B------:R-:W-:Y:S01]  /*8550*/  BSSY.RECONVERGENT B0, `(.L_x_121) ;  /* 0x0000054000007945 */ /* 0x000fe20003800200 */
[C---:B------:R-:W-:Y:S02]  /*8560*/  SHF.L.U32 R20, R29.reuse, 0x10, RZ ;  /* 0x000000101d147819 */ /* 0x040fe400000006ff */
[----:B------:R-:W-:Y:S02]  /*8570*/  LOP3.LUT R21, R29, 0xffff0000, RZ, 0xc0, !PT ;  /* 0xffff00001d157812 */ /* 0x000fe400078ec0ff */
[----:B------:R-:W-:Y:S02]  /*8580*/  ISETP.NE.AND P6, PT, R64, RZ, PT ;  /* 0x000000ff4000720c */ /* 0x000fe40003fc5270 */
[----:B------:R-:W-:Y:S02]  /*8590*/  ISETP.NE.AND P1, PT, R54, RZ, PT ;  /* 0x000000ff3600720c */ /* 0x000fe40003f25270 */
[----:B------:R-:W-:Y:S03]  /*85a0*/  ISETP.NE.U32.OR P0, PT, R63, 0x1, !P6 ;  /* 0x000000013f00780c */ /* 0x000fe60007705470 */
[----:B--2---:R-:W1:Y:S02]  /*85b0*/  LDTM.16dp256bit.x4 R4, tmem[UR4+0x40] ;  /* 0x00004004000479ee */ /* 0x004e640008120000 */
[----:B-1----:R-:W-:Y:S01]  /*85c0*/  FMUL R0, R24, R4 ;  /* 0x0000000418007220 */ /* 0x002fe20000400000 */
[----:B------:R-:W-:Y:S01]  /*85d0*/  LOP3.LUT R4, R28, 0xffff0000, RZ, 0xc0, !PT ;  /* 0xffff00001c047812 */ /* 0x000fe200078ec0ff */
[C---:B------:R-:W-:Y:S01]  /*85e0*/  FMUL R2, R24.reuse, R5 ;  /* 0x0000000518027220 */ /* 0x040fe20000400000 */
[C---:B------:R-:W-:Y:S01]  /*85f0*/  FMUL R7, R24.reuse, R7 ;  /* 0x0000000718077220 */ /* 0x040fe20000400000 */
[C---:B------:R-:W-:Y:S01]  /*8600*/  FFMA R0, R27.reuse, R3, R0 ;  /* 0x000000031b007223 */ /* 0x040fe20000000000 */
[C---:B------:R-:W-:Y:S01]  /*8610*/  FMUL R3, R24.reuse, R6 ;  /* 0x0000000618037220 */ /* 0x040fe20000400000 */
[C---:B------:R-:W-:Y:S01]  /*8620*/  FFMA R2, R27.reuse, R4, R2 ;  /* 0x000000041b027223 */ /* 0x040fe20000000002 */
[C---:B------:R-:W-:Y:S01]  /*8630*/  FMUL R4, R24.reuse, R8 ;  /* 0x0000000818047220 */ /* 0x040fe20000400000 */
[C---:B------:R-:W-:Y:S01]  /*8640*/  FMUL R8, R24.reuse, R12 ;  /* 0x0000000c18087220 */ /* 0x040fe20000400000 */
[----:B------:R-:W-:Y:S01]  /*8650*/  FMUL R12, R24, R16 ;  /* 0x00000010180c7220 */ /* 0x000fe20000400000 */
[----:B------:R-:W-:Y:S01]  /*8660*/  SHF.L.U32 R16, R30, 0x10, RZ ;  /* 0x000000101e107819 */ /* 0x000fe200000006ff */
[C---:B------:R-:W-:Y:S01]  /*8670*/  FFMA R3, R27.reuse, R20, R3 ;  /* 0x000000141b037223 */ /* 0x040fe20000000003 */
[----:B------:R-:W-:Y:S01]  /*8680*/  F2FP.BF16.F32.PACK_AB R32, R2, R0 ;  /* 0x000000000220723e */ /* 0x000fe200000010ff */
[C---:B------:R-:W-:Y:S01]  /*8690*/  FFMA R7, R27.reuse, R21, R7 ;  /* 0x000000151b077223 */ /* 0x040fe20000000007 */
[----:B------:R-:W-:Y:S01]  /*86a0*/  LOP3.LUT R0, R30, 0xffff0000, RZ, 0xc0, !PT ;  /* 0xffff00001e007812 */ /* 0x000fe200078ec0ff */
[----:B------:R-:W-:Y:S01]  /*86b0*/  FFMA R4, R27, R16, R4 ;  /* 0x000000101b047223 */ /* 0x000fe20000000004 */
[C---:B------:R-:W-:Y:S01]  /*86c0*/  SHF.L.U32 R2, R31.reuse, 0x10, RZ ;  /* 0x000000101f027819 */ /* 0x040fe200000006ff */
[C---:B------:R-:W-:Y:S01]  /*86d0*/  FMUL R5, R24.reuse, R9 ;  /* 0x0000000918057220 */ /* 0x040fe20000400000 */
[----:B------:R-:W-:Y:S01]  /*86e0*/  LOP3.LUT R16, R31, 0xffff0000, RZ, 0xc0, !PT ;  /* 0xffff00001f107812 */ /* 0x000fe200078ec0ff */
[----:B------:R-:W-:Y:S01]  /*86f0*/  FMUL R6, R24, R10 ;  /* 0x0000000a18067220 */ /* 0x000fe20000400000 */
[----:B------:R-:W-:Y:S01]  /*8700*/  F2FP.BF16.F32.PACK_AB R33, R7, R3 ;  /* 0x000000030721723e */ /* 0x000fe200000010ff */
[C---:B------:R-:W-:Y:S01]  /*8710*/  FFMA R5, R27.reuse, R0, R5 ;  /* 0x000000001b057223 */ /* 0x040fe20000000005 */
[C---:B------:R-:W-:Y:S01]  /*8720*/  SHF.L.U32 R0, R36.reuse, 0x10, RZ ;  /* 0x0000001024007819 */ /* 0x040fe200000006ff */
[----:B------:R-:W-:Y:S01]  /*8730*/  FFMA R6, R27, R2, R6 ;  /* 0x000000021b067223 */ /* 0x000fe20000000006 */
[----:B------:R-:W-:Y:S01]  /*8740*/  LOP3.LUT R2, R36, 0xffff0000, RZ, 0xc0, !PT ;  /* 0xffff000024027812 */ /* 0x000fe200078ec0ff */
[C---:B------:R-:W-:Y:S01]  /*8750*/  FMUL R11, R24.reuse, R11 ;  /* 0x0000000b180b7220 */ /* 0x040fe20000400000 */
[----:B------:R-:W-:Y:S01]  /*8760*/  SHF.L.U32 R3, R37, 0x10, RZ ;  /* 0x0000001025037819 */ /* 0x000fe200000006ff */
[C---:B------:R-:W-:Y:S01]  /*8770*/  FMUL R9, R24.reuse, R13 ;  /* 0x0000000d18097220 */ /* 0x040fe20000400000 */
        /* <DEDUP_REMOVED lines=14> */
[C---:B------:R-:W-:Y:S01]  /*8860*/  FMUL R14, R24.reuse, R18 ;  /* 0x00000012180e7220 */ /* 0x040fe20000400000 */
[----:B------:R-:W-:Y:S01]  /*8870*/  FFMA R15, R27, R0, R15 ;  /* 0x000000001b0f7223 */ /* 0x000fe2000000000f */
[----:B------:R-:W-:Y:S01]  /*8880*/  FMUL R19, R24, R19 ;  /* 0x0000001318137220 */ /* 0x000fe20000400000 */
[----:B------:R1:W-:Y:S01]  /*8890*/  STSM.16.M88.4 [R66+0x2200], R32 ;  /* 0x0022002042007844 */ /* 0x0003e20000000200 */
[----:B------:R-:W-:Y:S01]  /*88a0*/  F2FP.BF16.F32.PACK_AB R8, R9, R8 ;  /* 0x000000080908723e */ /* 0x000fe200000010ff */
[----:B------:R-:W-:Y:S01]  /*88b0*/  FFMA R12, R27, R2, R12 ;  /* 0x000000021b0c7223 */ /* 0x000fe2000000000c */
[----:B------:R-:W-:Y:S01]  /*88c0*/  F2FP.BF16.F32.PACK_AB R9, R15, R10 ;  /* 0x0000000a0f09723e */ /* 0x000fe200000010ff */
[C---:B------:R-:W-:Y:S01]  /*88d0*/  FFMA R13, R27.reuse, R3, R13 ;  /* 0x000000031b0d7223 */ /* 0x040fe2000000000d */
        /* <DEDUP_REMOVED lines=15> */
[----:B--2---:R-:W2:Y:S01]  /*89d0*/  FENCE.VIEW.ASYNC.S ;  /* 0x00000000000073c6 */ /* 0x004ea20000000000 */
[----:B------:R-:W-:Y:S01]  /*89e0*/  @P0 PRMT R0, R72, 0x654, R0 ;  /* 0x0000065448000816 */ /* 0x000fe20000000000 */
[----:B--2---:R-:W-:Y:S06]  /*89f0*/  BAR.SYNC.DEFER_BLOCKING 0x1, 0x80 ;  /* 0x0042000000007b1d */ /* 0x004fec0000010000 */
[----:B------:R-:W-:Y:S05]  /*8a00*/  @P1 BRA `(.L_x_122) ;  /* 0x0000000000201947 */ /* 0x000fea0003800000 */
[----:B------:R-:W2:Y:S01]  /*8a10*/  LDCU.64 UR6, c[0x0][0x348] ;  /* 0x00006900ff0677ac */ /* 0x000ea20008000a00 */
[----:B------:R-:W-:Y:S02]  /*8a20*/  UIADD3 UR40, UPT, UPT, UR48, 0x2200, URZ ;  /* 0x0000220030287890 */ /* 0x000fe4000fffe0ff */
[----:B------:R-:W-:Y:S02]  /*8a30*/  UIADD3 UR41, UPT, UPT, UR51, 0x40, URZ ;  /* 0x0000004033297890 */ /* 0x000fe4000fffe0ff */
[----:B--2---:R-:W-:Y:S04]  /*8a40*/  UIADD3 UR4, UP0, UPT, UR6, 0x680, URZ ;  /* 0x0000068006047890 */ /* 0x004fe8000ff1e0ff */
[----:B------:R-:W-:Y:S09]  /*8a50*/  UIADD3.X UR5, UPT, UPT, URZ, UR7, URZ, UP0, !UPT ;  /* 0x00000007ff057290 */ /* 0x000ff200087fe4ff */
[----:B------:R2:W-:Y:S01]  /*8a60*/  UTMASTG.4D [UR40], [UR4] ;  /* 0x00000028040073b5 */ /* 0x0005e20008018000 */
[----:B------:R0:W-:Y:S01]  /*8a70*/  UTMACMDFLUSH ;  /* 0x00000000000079b7 */ /* 0x0001e20000000000 */
[----:B--2---:R-:W-:Y:S04]  /*8a80*/  DEPBAR.LE SB0, 0x1 ;  /* 0x000080400000791a */ /* 0x004fe80000000000 */
.L_x_122:
[----:B------:R-:W-:Y:S05]  /*8a90*/  BSYNC.RECONVERGENT B0 ;  /* 0x0000000000007941 */ /* 0x000fea0003800200 */
.L_x_121:
        /* <DEDUP_REMOVED lines=8> */
[----:B--2---:R-:W-:Y:S06]  /*8b20*/  @!P0 BRA `(.L_x_124) ;  /* 0x0000000000388947 */ /* 0x004fec0003800000 */
[----:B------:R-:W-:Y:S01]  /*8b30*/  ISETP.NE.U32.AND P0, PT, R71, 0x1, PT ;  /* 0x000000014700780c */ /* 0x000fe20003f05070 */
[----:B------:R-:W-:Y:S01]  /*8b40*/  BSSY B0, `(.L_x_125) ;  /* 0x0000008000007945 */ /* 0x000fe20003800000 */
[----:B------:R-:W-:Y:S11]  /*8b50*/  ISETP.NE.AND P1, PT, R70, RZ, PT ;  /* 0x000000ff4600720c */ /* 0x000ff60003f25270 */
[----:B------:R-:W-:Y:S04]  /*8b60*/  @P0 IMAD R68, R68, 0x1000, R69 ;  /* 0x0000100044440824 */ /* 0x000fe800078e0245 */
[----:B------:R-:W-:Y:S01]  /*8b70*/  @P0 VIADD R2, R68, UR48 ;  /* 0x0000003044020c36 */ /* 0x000fe20008000000 */
[----:B------:R-:W-:Y:S06]  /*8b80*/  @P1 BRA `(.L_x_126) ;  /* 0x00000000000c1947 */ /* 0x000fec0003800000 */
[----:B------:R-:W-:Y:S04]  /*8b90*/  SHF.L.U32 R0, R52, 0x1f, RZ ;  /* 0x0000001f34007819 */ /* 0x000fe800000006ff */
[----:B------:R-:W2:Y:S02]  /*8ba0*/  SYNCS.PHASECHK.TRANS64.TRYWAIT P1, [R3+URZ+0x110], R0 ;  /* 0x00011000030075a7 */ /* 0x000ea400080211ff */
[----:B--2---:R-:W-:Y:S05]  /*8bb0*/  @!P1 BRA `(.L_x_127) ;  /* 0x0000001800549947 */ /* 0x004fea0003800000 */
.L_x_126:
[----:B------:R-:W-:Y:S05]  /*8bc0*/  BSYNC B0 ;  /* 0x0000000000007941 */ /* 0x000fea0003800000 */
.L_x_125:
[----:B------:R-:W-:Y:S01]  /*8bd0*/  @P0 IADD3 R2, PT, PT, R61, R2, RZ ;  /* 0x000000023d020210 */ /* 0x000fe20007ffe0ff */
[----:B------:R-:W-:Y:S05]  /*8be0*/  @P0 WARPSYNC.ALL ;  /* 0x0000000000000948 */ /* 0x000fea0003800000 */
[----:B------:R4:W1:Y:S04]  /*8bf0*/  @P0 LDSM.16.M88.4 R28, [R68+UR48+0x200] ;  /* 0x00020030441c083b */ /* 0x0008680008000200 */
[----:B------:R4:W1:Y:S02]  /*8c00*/  @P0 LDSM.16.M88.4 R36, [R2+0x200] ;  /* 0x000200000224083b */ /* 0x0008640000000200 */
.L_x_124:
[----:B------:R-:W-:Y:S05]  /*8c10*/  BSYNC B1 ;  /* 0x0000000000017941 */ /* 0x000fea0003800000 */
.L_x_123:
[----:B--2---:R-:W-:Y:S05]  /*8c20*/  VIADD R0, R25, 0x60 ;  /* 0x0000006019007836 */ /* 0x004fea0000000000 */
[----:B------:R-:W-:Y:S04]  /*8c30*/  SHF.R.U32.HI R0, RZ, 0x15, R0 ;  /* 0x00000015ff007819 */ /* 0x000fe80000011600 */
[----:B------:R-:W-:Y:S11]  /*8c40*/  LOP3.LUT P0, RZ, R0, 0x3, R56, 0x48, !PT ;  /* 0x0000000300ff7812 */ /* 0x000ff60007804838 */
[----:B------:R-:W-:Y:S02]  /*8c50*/  @!UPT UIADD3 URZ, UPT, UPT, URZ, URZ, URZ ;  /* 0x000000fffffff290 */ /* 0x000fe4000fffe0ff */
[----:B------:R-:W-:Y:S05]  /*8c60*/  @!P0 BRA `(.L_x_128) ;  /* 0x0000000000408947 */ /* 0x000fea0003800000 */
[----:B------:R-:W2:Y:S01]  /*8c70*/  LDCU.64 UR8, c[0x4][0x70] ;  /* 0x01000e00ff0877ac */ /* 0x000ea20008000a00 */
[----:B------:R-:W-:Y:S01]  /*8c80*/  MOV R3, 0x0 ;  /* 0x0000000000037802 */ /* 0x000fe20000000f00 */
[----:B------:R-:W-:Y:S02]  /*8c90*/  HFMA2 R12, -RZ, RZ, 0, 5.9604644775390625e-08 ;  /* 0x00000001ff0c7431 */ /* 0x000fe400000001ff */
[----:B-1----:R-:W-:Y:S02]  /*8ca0*/  IMAD.MOV.U32 R8, RZ, RZ, 0x192 ;  /* 0x00000192ff087424 */ /* 0x002fe400078e00ff */
[----:B------:R-:W-:Y:S01]  /*8cb0*/  IMAD.MOV.U32 R13, RZ, RZ, RZ ;  /* 0x000000ffff0d7224 */ /* 0x000fe200078e00ff */
[----:B------:R-:W1:Y:S01]  /*8cc0*/  LDCU.64 UR6, c[0x4][0x78] ;  /* 0x01000f00ff0677ac */ /* 0x000e620008000a00 */
[----:B----4-:R-:W4:Y:S01]  /*8cd0*/  LDC.64 R2, c[0x4][R3] ;  /* 0x0100000003027b82 */ /* 0x010f220000000a00 */
        /* <DEDUP_REMOVED lines=9> */
.L_x_128:
[----:B------:R-:W-:Y:S01]  /*8d70*/  ISETP.NE.AND P0, PT, R54, RZ, PT ;  /* 0x000000ff3600720c */ /* 0x000fe20003f05270 */
[----:B------:R-:W-:Y:S05]  /*8d80*/  WARPSYNC.ALL ;  /* 0x0000000000007948 */ /* 0x000fea0003800000 */
[----:B------:R-:W-:Y:S01]  /*8d90*/  R2UR UR4, R25 ;  /* 0x00000000190472ca */ /* 0x000fe200000e0000 */
[----:B------:R-:W2:Y:S01]  /*8da0*/  S2UR UR5, SR_CgaCtaId ;  /* 0x00000000000579c3 */ /* 0x000ea20000008800 */
[C---:B-1----:R-:W-:Y:S01]  /*8db0*/  SHF.L.U32 R3, R28.reuse, 0x10, RZ ;  /* 0x000000101c037819 */ /* 0x042fe200000006ff */
[----:B------:R-:W-:Y:S01]  /*8dc0*/  BSSY.RECONVERGENT B0, `(.L_x_129) ;  /* 0x0000050000007945 */ /* 0x000fe20003800200 */
[----:B------:R-:W-:Y:S02]  /*8dd0*/  LOP3.LUT R20, R28, 0xffff0000, RZ, 0xc0, !PT ;  /* 0xffff00001c147812 */ /* 0x000fe400078ec0ff */
[C---:B------:R-:W-:Y:S02]  /*8de0*/  SHF.L.U32 R21, R29.reuse, 0x10, RZ ;  /* 0x000000101d157819 */ /* 0x040fe400000006ff */
[----:B------:R-:W-:Y:S02]  /*8df0*/  LOP3.LUT R25, R29, 0xffff0000, RZ, 0xc0, !PT ;  /* 0xffff00001d197812 */ /* 0x000fe400078ec0ff */
[C---:B------:R-:W-:Y:S02]  /*8e00*/  SHF.L.U32 R26, R30.reuse, 0x10, RZ ;  /* 0x000000101e1a7819 */ /* 0x040fe400000006ff */
[----:B------:R-:W-:Y:S01]  /*8e10*/  LOP3.LUT R28, R30, 0xffff0000, RZ, 0xc0, !PT ;  /* 0xffff00001e1c7812 */ /* 0x000fe200078ec0ff */
[----:B------:R-:W1:Y:S01]  /*8e20*/  LDTM.16dp256bit.x4 R4, tmem[UR4+0x60] ;  /* 0x00006004000479ee */ /* 0x000e620008120000 */
[----:B------:R-:W-:Y:S01]  /*8e30*/  R2UR UR4, R67 ;  /* 0x00000000430472ca */ /* 0x000fe200000e0000 */
[----:B------:R-:W-:Y:S01]  /*8e40*/  NOP ;  /* 0x0000000000007918 */ /* 0x000fe20000000000 */
[C---:B------:R-:W-:Y:S02]  /*8e50*/  SHF.L.U32 R29, R31.reuse, 0x10, RZ ;  /* 0x000000101f1d7819 */ /* 0x040fe400000006ff */
[----:B------:R-:W-:Y:S02]  /*8e60*/  LOP3.LUT R30, R31, 0xffff0000, RZ, 0xc0, !PT ;  /* 0xffff00001f1e7812 */ /* 0x000fe400078ec0ff */
[C---:B------:R-:W-:Y:S02]  /*8e70*/  SHF.L.U32 R31, R36.reuse, 0x10, RZ ;  /* 0x00000010241f7819 */ /* 0x040fe400000006ff */
[----:B------:R-:W-:Y:S02]  /*8e80*/  LOP3.LUT R32, R36, 0xffff0000, RZ, 0xc0, !PT ;  /* 0xffff000024207812 */ /* 0x000fe400078ec0ff */
[C---:B------:R-:W-:Y:S02]  /*8e90*/  SHF.L.U32 R33, R37.reuse, 0x10, RZ ;  /* 0x0000001025217819 */ /* 0x040fe400000006ff */
[----:B------:R-:W-:Y:S01]  /*8ea0*/  LOP3.LUT R34, R37, 0xffff0000, RZ, 0xc0, !PT ;  /* 0xffff000025227812 */ /* 0x000fe200078ec0ff */
[----:B------:R-:W-:Y:S01]  /*8eb0*/  UIADD3 UR4, UPT, UPT, UR4, 0x180, URZ ;  /* 0x0000018004047890 */ /* 0x000fe2000fffe0ff */
[C---:B------:R-:W-:Y:S02]  /*8ec0*/  SHF.L.U32 R35, R38.reuse, 0x10, RZ ;  /* 0x0000001026237819 */ /* 0x040fe400000006ff */
[----:B------:R-:W-:Y:S02]  /*8ed0*/  LOP3.LUT R36, R38, 0xffff0000, RZ, 0xc0, !PT ;  /* 0xffff000026247812 */ /* 0x000fe400078ec0ff */
[C---:B------:R-:W-:Y:S02]  /*8ee0*/  SHF.L.U32 R37, R39.reuse, 0x10, RZ ;  /* 0x0000001027257819 */ /* 0x040fe400000006ff */
[----:B------:R-:W-:Y:S01]  /*8ef0*/  LOP3.LUT R38, R39, 0xffff0000, RZ, 0xc0, !PT ;  /* 0xffff000027267812 */ /* 0x000fe200078ec0ff */
[C---:B-1----:R-:W-:Y:S01]  /*8f00*/  FMUL R0, R24.reuse, R4 ;  /* 0x0000000418007220 */ /* 0x042fe20000400000 */
[----:B--2---:R-:W-:Y:S01]  /*8f10*/  UPRMT UR4, UR5, 0x654, UR4 ;  /* 0x0000065405047896 */ /* 0x004fe20008000004 */
[C---:B----4-:R-:W-:Y:S01]  /*8f20*/  FMUL R2, R24.reuse, R5 ;  /* 0x0000000518027220 */ /* 0x050fe20000400000 */
[C---:B------:R-:W-:Y:S01]  /*8f30*/  FMUL R7, R24.reuse, R7 ;  /* 0x0000000718077220 */ /* 0x040fe20000400000 */
[C---:B------:R-:W-:Y:S01]  /*8f40*/  FFMA R0, R27.reuse, R3, R0 ;  /* 0x000000031b007223 */ /* 0x040fe20000000000 */
[C---:B------:R-:W-:Y:S01]  /*8f50*/  FMUL R3, R24.reuse, R6 ;  /* 0x0000000618037220 */ /* 0x040fe20000400000 */
[C---:B------:R-:W-:Y:S01]  /*8f60*/  FFMA R2, R27.reuse, R20, R2 ;  /* 0x000000141b027223 */ /* 0x040fe20000000002 */
[C---:B------:R-:W-:Y:S01]  /*8f70*/  FMUL R4, R24.reuse, R8 ;  /* 0x0000000818047220 */ /* 0x040fe20000400000 */
[----:B------:R-:W-:Y:S01]  /*8f80*/  FMUL R5, R24, R9 ;  /* 0x0000000918057220 */ /* 0x000fe20000400000 */
[C---:B------:R-:W-:Y:S01]  /*8f90*/  FFMA R3, R27.reuse, R21, R3 ;  /* 0x000000151b037223 */ /* 0x040fe20000000003 */
[----:B------:R-:W-:Y:S01]  /*8fa0*/  SYNCS.ARRIVE.TRANS64.RED.A1T0 RZ, [UR4], RZ ;  /* 0x000000ffffff79a7 */ /* 0x000fe20008100404 */
[----:B------:R-:W-:Y:S01]  /*8fb0*/  F2FP.BF16.F32.PACK_AB R68, R2, R0 ;  /* 0x000000000244723e */ /* 0x000fe200000010ff */
[C---:B------:R-:W-:Y:S01]  /*8fc0*/  FFMA R7, R27.reuse, R25, R7 ;  /* 0x000000191b077223 */ /* 0x040fe20000000007 */
[C---:B------:R-:W-:Y:S01]  /*8fd0*/  FFMA R4, R27.reuse, R26, R4 ;  /* 0x0000001a1b047223 */ /* 0x040fe20000000004 */
[C---:B------:R-:W-:Y:S01]  /*8fe0*/  FFMA R5, R27.reuse, R28, R5 ;  /* 0x0000001c1b057223 */ /* 0x040fe20000000005 */
[C---:B------:R-:W-:Y:S01]  /*8ff0*/  FMUL R6, R24.reuse, R10 ;  /* 0x0000000a18067220 */ /* 0x040fe20000400000 */
[C---:B------:R-:W-:Y:S01]  /*9000*/  FMUL R11, R24.reuse, R11 ;  /* 0x0000000b180b7220 */ /* 0x040fe20000400000 */
[C---:B------:R-:W-:Y:S01]  /*9010*/  FMUL R8, R24.reuse, R12 ;  /* 0x0000000c18087220 */ /* 0x040fe20000400000 */
[C---:B------:R-:W-:Y:S01]  /*9020*/  FMUL R9, R24.reuse, R13 ;  /* 0x0000000d18097220 */ /* 0x040fe20000400000 */
[C---:B------:R-:W-:Y:S01]  /*9030*/  FFMA R6, R27.reuse, R29, R6 ;  /* 0x0000001d1b067223 */ /* 0x040fe20000000006 */
        /* <DEDUP_REMOVED lines=10> */
[----:B------:R-:W-:Y:S01]  /*90e0*/  FMUL R19, R24, R19 ;  /* 0x0000001318137220 */ /* 0x000fe20000400000 */
[C---:B------:R-:W-:Y:S01]  /*90f0*/  FFMA R12, R27.reuse, R35, R12 ;  /* 0x000000231b0c7223 */ /* 0x040fe2000000000c */
[C---:B------:R-:W-:Y:S01]  /*9100*/  FFMA R13, R27.reuse, R36, R13 ;  /* 0x000000241b0d7223 */ /* 0x040fe2000000000d */
[C---:B------:R-:W-:Y:S01]  /*9110*/  FFMA R14, R27.reuse, R37, R14 ;  /* 0x000000251b0e7223 */ /* 0x040fe2000000000e */
[----:B------:R-:W-:Y:S01]  /*9120*/  FFMA R19, R27, R38, R19 ;  /* 0x000000261b137223 */ /* 0x000fe20000000013 */
[----:B---3--:R-:W-:Y:S02]  /*9130*/  F2FP.BF16.F32.PACK_AB R69, R7, R3 ;  /* 0x000000030745723e */ /* 0x008fe400000010ff */
[----:B------:R-:W-:Y:S02]  /*9140*/  F2FP.BF16.F32.PACK_AB R70, R5, R4 ;  /* 0x000000040546723e */ /* 0x000fe400000010ff */
[----:B------:R-:W-:Y:S02]  /*9150*/  F2FP.BF16.F32.PACK_AB R71, R11, R6 ;  /* 0x000000060b47723e */ /* 0x000fe400000010ff */
[----:B------:R-:W-:Y:S02]  /*9160*/  F2FP.BF16.F32.PACK_AB R8, R9, R8 ;  /* 0x000000080908723e */ /* 0x000fe400000010ff */
        /* <DEDUP_REMOVED lines=21> */
.L_x_130:
[----:B------:R-:W-:Y:S05]  /*92c0*/  BSYNC.RECONVERGENT B0 ;  /* 0x0000000000007941 */ /* 0x000fea0003800200 */
.L_x_129:
[----:B------:R-:W-:Y:S01]  /*92d0*/  BAR.SYNC.DEFER_BLOCKING 0x1, 0x80 ;  /* 0x0042000000007b1d */ /* 0x000fe20000010000 */
[----:B------:R-:W-:Y:S01]  /*92e0*/  UISETP.NE.AND UP0, UPT, UR53, -0x4, UPT ;  /* 0xfffffffc3500788c */ /* 0x000fe2000bf05270 */
[----:B------:R-:W-:Y:S08]  /*92f0*/  IADD3 R22, PT, PT, R22, 0x1, RZ ;  /* 0x0000000116167810 */ /* 0x000ff00007ffe0ff */
[----:B------:R-:W-:Y:S05]  /*9300*/  BRA.U !UP0, `(.L_x_131) ;  /* 0x0000000108287547 */ /* 0x000fea000b800000 */
[----:B------:R-:W-:Y:S01]  /*9310*/  ISETP.NE.AND P0, PT, R64, RZ, PT ;  /* 0x000000ff4000720c */ /* 0x000fe20003f05270 */
[----:B------:R-:W-:Y:S01]  /*9320*/  IMAD.U32 R0, RZ, RZ, UR50 ;  /* 0x00000032ff007e24 */ /* 0x000fe2000f8e00ff */
[----:B------:R-:W-:Y:S02]  /*9330*/  UIADD3 UR4, UPT, UPT, UR50, 0x1, URZ ;  /* 0x0000000132047890 */ /* 0x000fe4000fffe0ff */
[----:B------:R-:W-:Y:S02]  /*9340*/  ISETP.NE.U32.OR P0, PT, R63, 0x1, !P0 ;  /* 0x000000013f00780c */ /* 0x000fe40004705470 */
[----:B------:R-:W-:Y:S04]  /*9350*/  UISETP.NE.AND UP0, UPT, UR4, 0x4, UPT ;  /* 0x000000040400788c */ /* 0x000fe8000bf05270 */
[----:B------:R-:W-:Y:S07]  /*9360*/  USEL UR50, UR4, URZ, UP0 ;  /* 0x000000ff04327287 */ /* 0x000fee0008000000 */
[----:B------:R-:W-:Y:S05]  /*9370*/  @P0 LEA R0, R0, UR48, 0x3 ;  /* 0x0000003000000c11 */ /* 0x000fea000f8e18ff */
[----:B------:R-:W-:Y:S05]  /*9380*/  @P0 VIADD R0, R0, 0x130 ;  /* 0x0000013000000836 */ /* 0x000fea0000000000 */
[----:B------:R-:W-:Y:S04]  /*9390*/  @P0 PRMT R0, R72, 0x654, R0 ;  /* 0x0000065448000816 */ /* 0x000fe80000000000 */
[----:B------:R2:W-:Y:S03]  /*93a0*/  @P0 SYNCS.ARRIVE.TRANS64.RED.A1T0 RZ, [R0+URZ], RZ ;  /* 0x000000ff00ff09a7 */ /* 0x0005e600081004ff */
.L_x_131:
[----:B------:R-:W-:Y:S01]  /*93b0*/  R2UR UR5, R48 ;  /* 0x00000000300572ca */ /* 0x000fe200000e0000 */
[----:B------:R-:W-:Y:S01]  /*93c0*/  UIADD3 UR53, UPT, UPT, UR53, 0x4, URZ ;  /* 0x0000000435357890 */ /* 0x000fe2000fffe0ff */
[----:B------:R-:W-:Y:S01]  /*93d0*/  R2UR UR4, R49 ;  /* 0x00000000310472ca */ /* 0x000fe200000e0000 */
[----:B------:R-:W-:Y:S01]  /*93e0*/  UMOV UR49, UR62 ;  /* 0x0000003e00317c82 */ /* 0x000fe20008000000 */
[----:B------:R-:W-:Y:S02]  /*93f0*/  LOP3.LUT P0, RZ, R46, 0x1, RZ, 0xc0, !PT ;  /* 0x000000012eff7812 */ /* 0x000fe4000780c0ff */
[----:B------:R-:W-:Y:S02]  /*9400*/  ISETP.NE.AND P1, PT, R22, 0x2, PT ;  /* 0x000000021600780c */ /* 0x000fe40003f25270 */
[----:B------:R-:W-:Y:S02]  /*9410*/  LOP3.LUT R50, R50, 0x1, RZ, 0x3c, !PT ;  /* 0x0000000132327812 */ /* 0x000fe400078e3cff */
[----:B--2---:R-:W-:Y:S02]  /*9420*/  SEL R0, RZ, 0x1, P1 ;  /* 0x00000001ff007807 */ /* 0x004fe40000800000 */
[----:B------:R-:W-:Y:S01]  /*9430*/  SEL R22, R22, RZ, P1 ;  /* 0x000000ff16167207 */ /* 0x000fe20000800000 */
[----:B------:R-:W-:Y:S01]  /*9440*/  UIADD3 UR20, UPT, UPT, UR36, UR5, URZ ;  /* 0x0000000524147290 */ /* 0x000fe2000fffe0ff */
[----:B------:R-:W-:Y:S01]  /*9450*/  LOP3.LUT R51, R51, R0, RZ, 0x3c, !PT ;  /* 0x0000000033337212 */ /* 0x000fe200078e3cff */
[----:B------:R-:W-:Y:S02]  /*9460*/  UIADD3 UR24, UPT, UPT, UR37, UR4, URZ ;  /* 0x0000000425187290 */ /* 0x000fe4000fffe0ff */
[----:B------:R-:W-:Y:S10]  /*9470*/  @P0 BRA `(.L_x_132) ;  /* 0xffffffc800f80947 */ /* 0x000ff4000383ffff */
[----:B------:R-:W-:-:S13]  /*9480*/  R2UR UR4, R59 ;  /* 0x000000003b0472ca */ /* 0x000fda00000e0000 */
[----:B------:R-:W-:-:S09]  /*9490*/  UISETP.NE.AND UP0, UPT, UR4, URZ, UPT ;  /* 0x000000ff0400728c */ /* 0x000fd2000bf05270 */
[----:B------:R-:W-:Y:S05]  /*94a0*/  BRA.U !UP0, `(.L_x_133) ;  /* 0x0000000108487547 */ /* 0x000fea000b800000 */
[----:B------:R-:W2:Y:S02]  /*94b0*/  LDCU.64 UR4, c[0x0][0x890] ;  /* 0x00011200ff0477ac */ /* 0x000ea40008000a00 */
[----:B--2---:R-:W-:-:S04]  /*94c0*/  UISETP.NE.U32.AND UP0, UPT, UR4, URZ, UPT ;  /* 0x000000ff0400728c */ /* 0x004fc8000bf05070 */
[----:B------:R-:W-:-:S09]  /*94d0*/  UISETP.NE.AND.EX UP0, UPT, UR5, URZ, UPT, UP0 ;  /* 0x000000ff0500728c */ /* 0x000fd2000bf05300 */
[----:B------:R-:W-:Y:S05]  /*94e0*/  BRA.U UP0, `(.L_x_134) ;  /* 0x00000001000c7547 */ /* 0x000fea000b800000 */
[----:B------:R-:W-:-:S13]  /*94f0*/  FSETP.NEU.AND P0, PT, R27, RZ, PT ;  /* 0x000000ff1b00720b */ /* 0x000fda0003f0d000 */
[----:B------:R-:W-:Y:S05]  /*9500*/  @!P0 EXIT ;  /* 0x000000000000894d */ /* 0x000fea0003800000 */
[----:B------:R-:W-:Y:S05]  /*9510*/  BRA `(.L_x_133) ;  /* 0x00000000002c7947 */ /* 0x000fea0003800000 */
.L_x_134:
[----:B------:R-:W-:Y:S01]  /*9520*/  ISETP.NE.AND P0, PT, R62, RZ, PT ;  /* 0x000000ff3e00720c */ /* 0x000fe20003f05270 */
[----:B------:R-:W-:-:S12]  /*9530*/  BSSY.RECONVERGENT B0, `(.L_x_133) ;  /* 0x0000009000007945 */ /* 0x000fd80003800200 */
[----:B------:R-:W-:Y:S05]  /*9540*/  @P0 BRA `(.L_x_135) ;  /* 0x0000000000140947 */ /* 0x000fea0003800000 */
[----:B------:R-:W2:Y:S02]  /*9550*/  LDCU.64 UR4, c[0x0][0x888] ;  /* 0x00011100ff0477ac */ /* 0x000ea40008000a00 */
[----:B--2---:R-:W-:-:S04]  /*9560*/  ISETP.NE.U32.AND P0, PT, RZ, UR4, PT ;  /* 0x00000004ff007c0c */ /* 0x004fc8000bf05070 */
[----:B------:R-:W-:-:S13]  /*9570*/  ISETP.NE.AND.EX P0, PT, RZ, UR5, PT, P0 ;  /* 0x00000005ff007c0c */ /* 0x000fda000bf05300 */
[----:B------:R-:W-:Y:S05]  /*9580*/  @!P0 EXIT ;  /* 0x000000000000894d */ /* 0x000fea0003800000 */
[----:B------:R-:W-:Y:S05]  /*9590*/  BRA `(.L_x_136) ;  /* 0x0000000000087947 */ /* 0x000fea0003800000 */
.L_x_135:
[----:B------:R-:W-:-:S13]  /*95a0*/  FSETP.NEU.AND P0, PT, R27, RZ, PT ;  /* 0x000000ff1b00720b */ /* 0x000fda0003f0d000 */
[----:B------:R-:W-:Y:S05]  /*95b0*/  @!P0 EXIT ;  /* 0x000000000000894d */ /* 0x000fea0003800000 */
.L_x_136:
[----:B------:R-:W-:Y:S05]  /*95c0*/  BSYNC.RECONVERGENT B0 ;  /* 0x0000000000007941 */ /* 0x000fea0003800200 */
.L_x_133:
[----:B------:R-:W2:Y:S01]  /*95d0*/  S2UR UR5, SR_CgaCtaId ;  /* 0x00000000000579c3 */ /* 0x000ea20000008800 */
[----:B------:R-:W-:Y:S01]  /*95e0*/  ULEA UR4, UR50, UR48, 0x3 ;  /* 0x0000003032047291 */ /* 0x000fe2000f8e18ff */
[----:B------:R-:W-:-:S04]  /*95f0*/  DEPBAR.LE SB0, 0x0 ;  /* 0x000080000000791a */ /* 0x000fc80000000000 */
[----:B------:R-:W-:-:S04]  /*9600*/  UIADD3 UR4, UPT, UPT, UR4, 0x130, URZ ;  /* 0x0000013004047890 */ /* 0x000fc8000fffe0ff */
[----:B--2---:R-:W-:-:S09]  /*9610*/  UPRMT UR4, UR5, 0x654, UR4 ;  /* 0x0000065405047896 */ /* 0x004fd20008000004 */
[----:B------:R-:W-:Y:S01]  /*9620*/  SYNCS.ARRIVE.TRANS64.RED.A1T0 RZ, [UR4], RZ ;  /* 0x000000ffffff79a7 */ /* 0x000fe20008100404 */
[----:B------:R-:W-:Y:S05]  /*9630*/  EXIT ;  /* 0x000000000000794d */ /* 0x000fea0003800000 */
.L_x_20:
[----:B------:R-:W-:Y:S07]  /*9640*/  MOV R0, UR41 ;  /* 0x0000002900007c02 */ /* 0x000fee0008000f00 */
.L_x_137:
[----:B-1----:R1:W3:Y:S02]  /*9650*/  SYNCS.PHASECHK.TRANS64.TRYWAIT P0, [R0+URZ+0x88], R4 ;  /* 0x00008804000075a7 */ /* 0x0022e400080011ff */
[----:B---3--:R-:W-:Y:S05]  /*9660*/  @!P0 NANOSLEEP.SYNCS 0x989680 ;  /* 0x009896800000895d */ /* 0x008fea0003900000 */
[----:B------:R-:W3:Y:S02]  /*9670*/  @!P0 SYNCS.PHASECHK.TRANS64 P0, [R0+URZ+0x88], R4 ;  /* 0x00008804000085a7 */ /* 0x000ee400080010ff */
[----:B---3--:R-:W-:Y:S05]  /*9680*/  @!P0 BRA `(.L_x_137) ;  /* 0xfffffffc00f08947 */ /* 0x008fea000383ffff */
[----:B------:R-:W-:Y:S05]  /*9690*/  BRA `(.L_x_19) ;  /* 0xffffff8400807947 */ /* 0x000fea000383ffff */
.L_x_26:
[----:B-1----:R-:W-:Y:S07]  /*96a0*/  MOV R0, UR33 ;  /* 0x0000002100007c02 */ /* 0x002fee0008000f00 */
.L_x_138:
[----:B-1----:R1:W2:Y:S02]  /*96b0*/  SYNCS.PHASECHK.TRANS64.TRYWAIT P0, [R0+URZ+0x88], R4 ;  /* 0x00008804000075a7 */ /* 0x0022a400080011ff */
[----:B--2---:R-:W-:Y:S05]  /*96c0*/  @!P0 NANOSLEEP.SYNCS 0x989680 ;  /* 0x009896800000895d */ /* 0x004fea0003900000 */
[----:B------:R-:W2:Y:S02]  /*96d0*/  @!P0 SYNCS.PHASECHK.TRANS64 P0, [R0+URZ+0x88], R4 ;  /* 0x00008804000085a7 */ /* 0x000ea400080010ff */
[----:B--2---:R-:W-:Y:S05]  /*96e0*/  @!P0 BRA `(.L_x_138) ;  /* 0xfffffffc00f08947 */ /* 0x004fea000383ffff */
[----:B------:R-:W-:Y:S05]  /*96f0*/  BRA `(.L_x_25) ;  /* 0xffffff8800bc7947 */ /* 0x000fea000383ffff */
.L_x_30:
[----:B-1----:R-:W-:-:S07]  /*9700*/  MOV R0, UR31 ;  /* 0x0000001f00007c02 */ /* 0x002fce0008000f00 */
.L_x_139:
[----:B-1----:R1:W2:Y:S02]  /*9710*/  SYNCS.PHASECHK.TRANS64.TRYWAIT P0, [R0+URZ+0x160], R3 ;  /* 0x00016003000075a7 */ /* 0x0022a400080011ff */
[----:B--2---:R-:W-:Y:S05]  /*9720*/  @!P0 NANOSLEEP.SYNCS 0x989680 ;  /* 0x009896800000895d */ /* 0x004fea0003900000 */
[----:B------:R-:W2:Y:S02]  /*9730*/  @!P0 SYNCS.PHASECHK.TRANS64 P0, [R0+URZ+0x160], R3 ;  /* 0x00016003000085a7 */ /* 0x000ea400080010ff */
[----:B--2---:R-:W-:Y:S05]  /*9740*/  @!P0 BRA `(.L_x_139) ;  /* 0xfffffffc00f08947 */ /* 0x004fea000383ffff */
[----:B------:R-:W-:Y:S05]  /*9750*/  BRA `(.L_x_140) ;  /* 0xffffff8c00947947 */ /* 0x000fea000383ffff */
.L_x_34:
[----:B------:R-:W-:-:S07]  /*9760*/  MOV R0, UR4 ;  /* 0x0000000400007c02 */ /* 0x000fce0008000f00 */
.L_x_141:
[----:B-1----:R1:W2:Y:S02]  /*9770*/  SYNCS.PHASECHK.TRANS64.TRYWAIT P0, [R0+URZ], R2 ;  /* 0x00000002000075a7 */ /* 0x0022a400080011ff */
[----:B--2---:R-:W-:Y:S05]  /*9780*/  @!P0 NANOSLEEP.SYNCS 0x989680 ;  /* 0x009896800000895d */ /* 0x004fea0003900000 */
[----:B------:R-:W2:Y:S02]  /*9790*/  @!P0 SYNCS.PHASECHK.TRANS64 P0, [R0+URZ], R2 ;  /* 0x00000002000085a7 */ /* 0x000ea400080010ff */
[----:B--2---:R-:W-:Y:S05]  /*97a0*/  @!P0 BRA `(.L_x_141) ;  /* 0xfffffffc00f08947 */ /* 0x004fea000383ffff */
[----:B------:R-:W-:Y:S05]  /*97b0*/  BRA `(.L_x_142) ;  /* 0xffffff9400287947 */ /* 0x000fea000383ffff */
.L_x_35:
[----:B------:R-:W-:-:S07]  /*97c0*/  MOV R0, UR5 ;  /* 0x0000000500007c02 */ /* 0x000fce0008000f00 */
.L_x_143:
[----:B-1----:R1:W2:Y:S02]  /*97d0*/  SYNCS.PHASECHK.TRANS64.TRYWAIT P0, [R0+URZ], R2 ;  /* 0x00000002000075a7 */ /* 0x0022a400080011ff */
[----:B--2---:R-:W-:Y:S05]  /*97e0*/  @!P0 NANOSLEEP.SYNCS 0x989680 ;  /* 0x009896800000895d */ /* 0x004fea0003900000 */
[----:B------:R-:W2:Y:S02]  /*97f0*/  @!P0 SYNCS.PHASECHK.TRANS64 P0, [R0+URZ], R2 ;  /* 0x00000002000085a7 */ /* 0x000ea400080010ff */
[----:B--2---:R-:W-:Y:S05]  /*9800*/  @!P0 BRA `(.L_x_143) ;  /* 0xfffffffc00f08947 */ /* 0x004fea000383ffff */
[----:B------:R-:W-:Y:S05]  /*9810*/  BRA `(.L_x_144) ;  /* 0xffffff9400387947 */ /* 0x000fea000383ffff */
.L_x_36:
[----:B------:R-:W-:-:S07]  /*9820*/  MOV R0, UR5 ;  /* 0x0000000500007c02 */ /* 0x000fce0008000f00 */
.L_x_145:
[----:B-1----:R1:W2:Y:S02]  /*9830*/  SYNCS.PHASECHK.TRANS64.TRYWAIT P0, [R0+URZ], R2 ;  /* 0x00000002000075a7 */ /* 0x0022a400080011ff */
[----:B--2---:R-:W-:Y:S05]  /*9840*/  @!P0 NANOSLEEP.SYNCS 0x989680 ;  /* 0x009896800000895d */ /* 0x004fea0003900000 */
[----:B------:R-:W2:Y:S02]  /*9850*/  @!P0 SYNCS.PHASECHK.TRANS64 P0, [R0+URZ], R2 ;  /* 0x00000002000085a7 */ /* 0x000ea400080010ff */
[----:B--2---:R-:W-:Y:S05]  /*9860*/  @!P0 BRA `(.L_x_145) ;  /* 0xfffffffc00f08947 */ /* 0x004fea000383ffff */
[----:B------:R-:W-:Y:S05]  /*9870*/  BRA `(.L_x_146) ;  /* 0xffffff9400487947 */ /* 0x000fea000383ffff */
.L_x_37:
[----:B------:R-:W-:-:S07]  /*9880*/  MOV R0, UR5 ;  /* 0x0000000500007c02 */ /* 0x000fce0008000f00 */
.L_x_147:
[----:B-1----:R1:W2:Y:S02]  /*9890*/  SYNCS.PHASECHK.TRANS64.TRYWAIT P0, [R0+URZ], R2 ;  /* 0x00000002000075a7 */ /* 0x0022a400080011ff */
[----:B--2---:R-:W-:Y:S05]  /*98a0*/  @!P0 NANOSLEEP.SYNCS 0x989680 ;  /* 0x009896800000895d */ /* 0x004fea0003900000 */
[----:B------:R-:W2:Y:S02]  /*98b0*/  @!P0 SYNCS.PHASECHK.TRANS64 P0, [R0+URZ], R2 ;  /* 0x00000002000085a7 */ /* 0x000ea400080010ff */
[----:B--2---:R-:W-:Y:S05]  /*98c0*/  @!P0 BRA `(.L_x_147) ;  /* 0xfffffffc00f08947 */ /* 0x004fea000383ffff */
[----:B------:R-:W-:Y:S05]  /*98d0*/  BRA `(.L_x_148) ;  /* 0xffffff9400587947 */ /* 0x000fea000383ffff */
.L_x_38:
[----:B------:R-:W-:-:S07]  /*98e0*/  MOV R0, UR5 ;  /* 0x0000000500007c02 */ /* 0x000fce0008000f00 */
.L_x_149:
[----:B-1----:R1:W2:Y:S02]  /*98f0*/  SYNCS.PHASECHK.TRANS64.TRYWAIT P0, [R0+URZ], R2 ;  /* 0x00000002000075a7 */ /* 0x0022a400080011ff */
[----:B--2---:R-:W-:Y:S05]  /*9900*/  @!P0 NANOSLEEP.SYNCS 0x989680 ;  /* 0x009896800000895d */ /* 0x004fea0003900000 */
[----:B------:R-:W2:Y:S02]  /*9910*/  @!P0 SYNCS.PHASECHK.TRANS64 P0, [R0+URZ], R2 ;  /* 0x00000002000085a7 */ /* 0x000ea400080010ff */
[----:B--2---:R-:W-:Y:S05]  /*9920*/  @!P0 BRA `(.L_x_149) ;  /* 0xfffffffc00f08947 */ /* 0x004fea000383ffff */
[----:B------:R-:W-:Y:S05]  /*9930*/  BRA `(.L_x_150) ;  /* 0xffffff9400687947 */ /* 0x000fea000383ffff */
.L_x_39:
[----:B------:R-:W-:-:S07]  /*9940*/  MOV R0, UR5 ;  /* 0x0000000500007c02 */ /* 0x000fce0008000f00 */
.L_x_151:
[----:B-1----:R1:W2:Y:S02]  /*9950*/  SYNCS.PHASECHK.TRANS64.TRYWAIT P0, [R0+URZ], R2 ;  /* 0x00000002000075a7 */ /* 0x0022a400080011ff */
[----:B--2---:R-:W-:Y:S05]  /*9960*/  @!P0 NANOSLEEP.SYNCS 0x989680 ;  /* 0x009896800000895d */ /* 0x004fea0003900000 */
[----:B------:R-:W2:Y:S02]  /*9970*/  @!P0 SYNCS.PHASECHK.TRANS64 P0, [R0+URZ], R2 ;  /* 0x00000002000085a7 */ /* 0x000ea400080010ff */
[----:B--2---:R-:W-:Y:S05]  /*9980*/  @!P0 BRA `(.L_x_151) ;  /* 0xfffffffc00f08947 */ /* 0x004fea000383ffff */
[----:B------:R-:W-:Y:S05]  /*9990*/  BRA `(.L_x_152) ;  /* 0xffffff9400787947 */ /* 0x000fea000383ffff */
.L_x_40:
[----:B------:R-:W-:-:S07]  /*99a0*/  MOV R0, UR5 ;  /* 0x0000000500007c02 */ /* 0x000fce0008000f00 */
.L_x_153:
[----:B-1----:R1:W2:Y:S02]  /*99b0*/  SYNCS.PHASECHK.TRANS64.TRYWAIT P0, [R0+URZ], R2 ;  /* 0x00000002000075a7 */ /* 0x0022a400080011ff */
[----:B--2---:R-:W-:Y:S05]  /*99c0*/  @!P0 NANOSLEEP.SYNCS 0x989680 ;  /* 0x009896800000895d */ /* 0x004fea0003900000 */
[----:B------:R-:W2:Y:S02]  /*99d0*/  @!P0 SYNCS.PHASECHK.TRANS64 P0, [R0+URZ], R2 ;  /* 0x00000002000085a7 */ /* 0x000ea400080010ff */
[----:B--2---:R-:W-:Y:S05]  /*99e0*/  @!P0 BRA `(.L_x_153) ;  /* 0xfffffffc00f08947 */ /* 0x004fea000383ffff */
[----:B------:R-:W-:Y:S05]  /*99f0*/  BRA `(.L_x_154) ;  /* 0xffffff9400887947 */ /* 0x000fea000383ffff */
.L_x_41:
[----:B------:R-:W-:-:S07]  /*9a00*/  MOV R0, UR5 ;  /* 0x0000000500007c02 */ /* 0x000fce0008000f00 */
.L_x_155:
[----:B-1----:R1:W2:Y:S02]  /*9a10*/  SYNCS.PHASECHK.TRANS64.TRYWAIT P0, [R0+URZ], R2 ;  /* 0x00000002000075a7 */ /* 0x0022a400080011ff */
[----:B--2---:R-:W-:Y:S05]  /*9a20*/  @!P0 NANOSLEEP.SYNCS 0x989680 ;  /* 0x009896800000895d */ /* 0x004fea0003900000 */
[----:B------:R-:W2:Y:S02]  /*9a30*/  @!P0 SYNCS.PHASECHK.TRANS64 P0, [R0+URZ], R2 ;  /* 0x00000002000085a7 */ /* 0x000ea400080010ff */
[----:B--2---:R-:W-:Y:S05]  /*9a40*/  @!P0 BRA `(.L_x_155) ;  /* 0xfffffffc00f08947 */ /* 0x004fea000383ffff */
[----:B------:R-:W-:Y:S05]  /*9a50*/  BRA `(.L_x_156) ;  /* 0xffffff9400987947 */ /* 0x000fea000383ffff */
.L_x_42:
[----:B------:R-:W-:-:S07]  /*9a60*/  MOV R0, UR5 ;  /* 0x0000000500007c02 */ /* 0x000fce0008000f00 */
.L_x_157:
[----:B-1----:R1:W2:Y:S02]  /*9a70*/  SYNCS.PHASECHK.TRANS64.TRYWAIT P0, [R0+URZ], R2 ;  /* 0x00000002000075a7 */ /* 0x0022a400080011ff */
[----:B--2---:R-:W-:Y:S05]  /*9a80*/  @!P0 NANOSLEEP.SYNCS 0x989680 ;  /* 0x009896800000895d */ /* 0x004fea0003900000 */
[----:B------:R-:W2:Y:S02]  /*9a90*/  @!P0 SYNCS.PHASECHK.TRANS64 P0, [R0+URZ], R2 ;  /* 0x00000002000085a7 */ /* 0x000ea400080010ff */
[----:B--2---:R-:W-:Y:S05]  /*9aa0*/  @!P0 BRA `(.L_x_157) ;  /* 0xfffffffc00f08947 */ /* 0x004fea000383ffff */
[----:B------:R-:W-:Y:S05]  /*9ab0*/  BRA `(.L_x_158) ;  /* 0xffffff9400a87947 */ /* 0x000fea000383ffff */
.L_x_43:
[----:B------:R-:W-:-:S07]  /*9ac0*/  MOV R0, UR5 ;  /* 0x0000000500007c02 */ /* 0x000fce0008000f00 */
.L_x_159:
[----:B-1----:R1:W2:Y:S02]  /*9ad0*/  SYNCS.PHASECHK.TRANS64.TRYWAIT P0, [R0+URZ], R2 ;  /* 0x00000002000075a7 */ /* 0x0022a400080011ff */
[----:B--2---:R-:W-:Y:S05]  /*9ae0*/  @!P0 NANOSLEEP.SYNCS 0x989680 ;  /* 0x009896800000895d */ /* 0x004fea0003900000 */
[----:B------:R-:W2:Y:S02]  /*9af0*/  @!P0 SYNCS.PHASECHK.TRANS64 P0, [R0+URZ], R2 ;  /* 0x00000002000085a7 */ /* 0x000ea400080010ff */
[----:B--2---:R-:W-:Y:S05]  /*9b00*/  @!P0 BRA `(.L_x_159) ;  /* 0xfffffffc00f08947 */ /* 0x004fea000383ffff */
[----:B------:R-:W-:Y:S05]  /*9b10*/  BRA `(.L_x_160) ;  /* 0xffffff9400b87947 */ /* 0x000fea000383ffff */
.L_x_44:
[----:B------:R-:W-:-:S07]  /*9b20*/  MOV R0, UR5 ;  /* 0x0000000500007c02 */ /* 0x000fce0008000f00 */
.L_x_161:
[----:B-1----:R1:W2:Y:S02]  /*9b30*/  SYNCS.PHASECHK.TRANS64.TRYWAIT P0, [R0+URZ], R2 ;  /* 0x00000002000075a7 */ /* 0x0022a400080011ff */
[----:B--2---:R-:W-:Y:S05]  /*9b40*/  @!P0 NANOSLEEP.SYNCS 0x989680 ;  /* 0x009896800000895d */ /* 0x004fea0003900000 */
[----:B------:R-:W2:Y:S02]  /*9b50*/  @!P0 SYNCS.PHASECHK.TRANS64 P0, [R0+URZ], R2 ;  /* 0x00000002000085a7 */ /* 0x000ea400080010ff */
[----:B--2---:R-:W-:Y:S05]  /*9b60*/  @!P0 BRA `(.L_x_161) ;  /* 0xfffffffc00f08947 */ /* 0x004fea000383ffff */
[----:B------:R-:W-:Y:S05]  /*9b70*/  BRA `(.L_x_162) ;  /* 0xffffff9400c87947 */ /* 0x000fea000383ffff */
.L_x_45:
[----:B------:R-:W-:-:S07]  /*9b80*/  MOV R0, UR5 ;  /* 0x0000000500007c02 */ /* 0x000fce0008000f00 */
.L_x_163:
[----:B-1----:R1:W2:Y:S02]  /*9b90*/  SYNCS.PHASECHK.TRANS64.TRYWAIT P0, [R0+URZ], R2 ;  /* 0x00000002000075a7 */ /* 0x0022a400080011ff */
[----:B--2---:R-:W-:Y:S05]  /*9ba0*/  @!P0 NANOSLEEP.SYNCS 0x989680 ;  /* 0x009896800000895d */ /* 0x004fea0003900000 */
[----:B------:R-:W2:Y:S02]  /*9bb0*/  @!P0 SYNCS.PHASECHK.TRANS64 P0, [R0+URZ], R2 ;  /* 0x00000002000085a7 */ /* 0x000ea400080010ff */
[----:B--2---:R-:W-:Y:S05]  /*9bc0*/  @!P0 BRA `(.L_x_163) ;  /* 0xfffffffc00f08947 */ /* 0x004fea000383ffff */
[----:B------:R-:W-:Y:S05]  /*9bd0*/  BRA `(.L_x_164) ;  /* 0xffffff9400d87947 */ /* 0x000fea000383ffff */
.L_x_46:
[----:B------:R-:W-:-:S07]  /*9be0*/  MOV R0, UR5 ;  /* 0x0000000500007c02 */ /* 0x000fce0008000f00 */
.L_x_165:
[----:B-1----:R1:W2:Y:S02]  /*9bf0*/  SYNCS.PHASECHK.TRANS64.TRYWAIT P0, [R0+URZ], R2 ;  /* 0x00000002000075a7 */ /* 0x0022a400080011ff */
[----:B--2---:R-:W-:Y:S05]  /*9c00*/  @!P0 NANOSLEEP.SYNCS 0x989680 ;  /* 0x009896800000895d */ /* 0x004fea0003900000 */
[----:B------:R-:W2:Y:S02]  /*9c10*/  @!P0 SYNCS.PHASECHK.TRANS64 P0, [R0+URZ], R2 ;  /* 0x00000002000085a7 */ /* 0x000ea400080010ff */
[----:B--2---:R-:W-:Y:S05]  /*9c20*/  @!P0 BRA `(.L_x_165) ;  /* 0xfffffffc00f08947 */ /* 0x004fea000383ffff */
[----:B------:R-:W-:Y:S05]  /*9c30*/  BRA `(.L_x_166) ;  /* 0xffffff9400e87947 */ /* 0x000fea000383ffff */
.L_x_47:
[----:B------:R-:W-:-:S07]  /*9c40*/  MOV R0, UR5 ;  /* 0x0000000500007c02 */ /* 0x000fce0008000f00 */
.L_x_167:
[----:B-1----:R1:W2:Y:S02]  /*9c50*/  SYNCS.PHASECHK.TRANS64.TRYWAIT P0, [R0+URZ], R2 ;  /* 0x00000002000075a7 */ /* 0x0022a400080011ff */
[----:B--2---:R-:W-:Y:S05]  /*9c60*/  @!P0 NANOSLEEP.SYNCS 0x989680 ;  /* 0x009896800000895d */ /* 0x004fea0003900000 */
[----:B------:R-:W2:Y:S02]  /*9c70*/  @!P0 SYNCS.PHASECHK.TRANS64 P0, [R0+URZ], R2 ;  /* 0x00000002000085a7 */ /* 0x000ea400080010ff */
[----:B--2---:R-:W-:Y:S05]  /*9c80*/  @!P0 BRA `(.L_x_167) ;  /* 0xfffffffc00f08947 */ /* 0x004fea000383ffff */
[----:B------:R-:W-:Y:S05]  /*9c90*/  BRA `(.L_x_168) ;  /* 0xffffff9400f87947 */ /* 0x000fea000383ffff */
.L_x_48:
[----:B------:R-:W-:-:S07]  /*9ca0*/  MOV R0, UR5 ;  /* 0x0000000500007c02 */ /* 0x000fce0008000f00 */
.L_x_169:
[----:B-1----:R1:W2:Y:S02]  /*9cb0*/  SYNCS.PHASECHK.TRANS64.TRYWAIT P0, [R0+URZ], R2 ;  /* 0x00000002000075a7 */ /* 0x0022a400080011ff */
[----:B--2---:R-:W-:Y:S05]  /*9cc0*/  @!P0 NANOSLEEP.SYNCS 0x989680 ;  /* 0x009896800000895d */ /* 0x004fea0003900000 */
[----:B------:R-:W2:Y:S02]  /*9cd0*/  @!P0 SYNCS.PHASECHK.TRANS64 P0, [R0+URZ], R2 ;  /* 0x00000002000085a7 */ /* 0x000ea400080010ff */
[----:B--2---:R-:W-:Y:S05]  /*9ce0*/  @!P0 BRA `(.L_x_169) ;  /* 0xfffffffc00f08947 */ /* 0x004fea000383ffff */
[----:B------:R-:W-:Y:S05]  /*9cf0*/  BRA `(.L_x_170) ;  /* 0xffffff9800087947 */ /* 0x000fea000383ffff */
.L_x_49:
[----:B------:R-:W-:-:S07]  /*9d00*/  MOV R0, UR5 ;  /* 0x0000000500007c02 */ /* 0x000fce0008000f00 */
.L_x_171:
[----:B-1----:R1:W2:Y:S02]  /*9d10*/  SYNCS.PHASECHK.TRANS64.TRYWAIT P0, [R0+URZ], R2 ;  /* 0x00000002000075a7 */ /* 0x0022a400080011ff */
[----:B--2---:R-:W-:Y:S05]  /*9d20*/  @!P0 NANOSLEEP.SYNCS 0x989680 ;  /* 0x009896800000895d */ /* 0x004fea0003900000 */
[----:B------:R-:W2:Y:S02]  /*9d30*/  @!P0 SYNCS.PHASECHK.TRANS64 P0, [R0+URZ], R2 ;  /* 0x00000002000085a7 */ /* 0x000ea400080010ff */
[----:B--2---:R-:W-:Y:S05]  /*9d40*/  @!P0 BRA `(.L_x_171) ;  /* 0xfffffffc00f08947 */ /* 0x004fea000383ffff */
[----:B------:R-:W-:Y:S05]  /*9d50*/  BRA `(.L_x_172) ;  /* 0xffffff9800187947 */ /* 0x000fea000383ffff */
.L_x_52:
[----:B------:R-:W-:-:S07]  /*9d60*/  MOV R4, UR4 ;  /* 0x0000000400047c02 */ /* 0x000fce0008000f00 */
.L_x_173:
[----:B--2---:R2:W3:Y:S02]  /*9d70*/  SYNCS.PHASECHK.TRANS64.TRYWAIT P1, [R4+URZ+0x168], R6 ;  /* 0x00016806040075a7 */ /* 0x0044e400080211ff */
[----:B---3--:R-:W-:Y:S05]  /*9d80*/  @!P1 NANOSLEEP.SYNCS 0x989680 ;  /* 0x009896800000995d */ /* 0x008fea0003900000 */
[----:B------:R-:W3:Y:S02]  /*9d90*/  @!P1 SYNCS.PHASECHK.TRANS64 P1, [R4+URZ+0x168], R6 ;  /* 0x00016806040095a7 */ /* 0x000ee400080210ff */
[----:B---3--:R-:W-:Y:S05]  /*9da0*/  @!P1 BRA `(.L_x_173) ;  /* 0xfffffffc00f09947 */ /* 0x008fea000383ffff */
[----:B------:R-:W-:Y:S05]  /*9db0*/  BRA `(.L_x_174) ;  /* 0xffffff9800887947 */ /* 0x000fea000383ffff */
.L_x_53:
[----:B--2---:R-:W-:-:S07]  /*9dc0*/  MOV R4, UR4 ;  /* 0x0000000400047c02 */ /* 0x004fce0008000f00 */
.L_x_175:
[----:B--2---:R2:W3:Y:S02]  /*9dd0*/  SYNCS.PHASECHK.TRANS64.TRYWAIT P1, [R4+URZ+0x160], R5 ;  /* 0x00016005040075a7 */ /* 0x0044e400080211ff */
[----:B---3--:R-:W-:Y:S05]  /*9de0*/  @!P1 NANOSLEEP.SYNCS 0x989680 ;  /* 0x009896800000995d */ /* 0x008fea0003900000 */
[----:B------:R-:W3:Y:S02]  /*9df0*/  @!P1 SYNCS.PHASECHK.TRANS64 P1, [R4+URZ+0x160], R5 ;  /* 0x00016005040095a7 */ /* 0x000ee400080210ff */
[----:B---3--:R-:W-:Y:S05]  /*9e00*/  @!P1 BRA `(.L_x_175) ;  /* 0xfffffffc00f09947 */ /* 0x008fea000383ffff */
[----:B------:R-:W-:Y:S05]  /*9e10*/  BRA `(.L_x_176) ;  /* 0xffffff9800907947 */ /* 0x000fea000383ffff */
.L_x_61:
[----:B------:R-:W-:-:S07]  /*9e20*/  MOV R0, UR19 ;  /* 0x0000001300007c02 */ /* 0x000fce0008000f00 */
.L_x_177:
[----:B-1----:R1:W2:Y:S02]  /*9e30*/  SYNCS.PHASECHK.TRANS64.TRYWAIT P0, [R0+URZ+0x160], R2 ;  /* 0x00016002000075a7 */ /* 0x0022a400080011ff */
[----:B--2---:R-:W-:Y:S05]  /*9e40*/  @!P0 NANOSLEEP.SYNCS 0x989680 ;  /* 0x009896800000895d */ /* 0x004fea0003900000 */
[----:B------:R-:W2:Y:S02]  /*9e50*/  @!P0 SYNCS.PHASECHK.TRANS64 P0, [R0+URZ+0x160], R2 ;  /* 0x00016002000085a7 */ /* 0x000ea400080010ff */
[----:B--2---:R-:W-:Y:S05]  /*9e60*/  @!P0 BRA `(.L_x_177) ;  /* 0xfffffffc00f08947 */ /* 0x004fea000383ffff */
[----:B------:R-:W-:Y:S05]  /*9e70*/  BRA `(.L_x_178) ;  /* 0xffffffa000047947 */ /* 0x000fea000383ffff */
.L_x_62:
[----:B------:R-:W-:-:S07]  /*9e80*/  MOV R0, UR23 ;  /* 0x0000001700007c02 */ /* 0x000fce0008000f00 */
.L_x_179:
[----:B-1----:R1:W2:Y:S02]  /*9e90*/  SYNCS.PHASECHK.TRANS64.TRYWAIT P0, [R0+URZ+0x180], R2 ;  /* 0x00018002000075a7 */ /* 0x0022a400080011ff */
[----:B--2---:R-:W-:Y:S05]  /*9ea0*/  @!P0 NANOSLEEP.SYNCS 0x989680 ;  /* 0x009896800000895d */ /* 0x004fea0003900000 */
[----:B------:R-:W2:Y:S02]  /*9eb0*/  @!P0 SYNCS.PHASECHK.TRANS64 P0, [R0+URZ+0x180], R2 ;  /* 0x00018002000085a7 */ /* 0x000ea400080010ff */
[----:B--2---:R-:W-:Y:S05]  /*9ec0*/  @!P0 BRA `(.L_x_179) ;  /* 0xfffffffc00f08947 */ /* 0x004fea000383ffff */
[----:B------:R-:W-:Y:S05]  /*9ed0*/  BRA `(.L_x_180) ;  /* 0xffffffa0001c7947 */ /* 0x000fea000383ffff */
.L_x_65:
[----:B-1----:R-:W-:Y:S07]  /*9ee0*/  MOV R0, UR15 ;  /* 0x0000000f00007c02 */ /* 0x002fee0008000f00 */
.L_x_181:
[----:B-1----:R1:W2:Y:S02]  /*9ef0*/  SYNCS.PHASECHK.TRANS64.TRYWAIT P0, [R0+URZ], R3 ;  /* 0x00000003000075a7 */ /* 0x0022a400080011ff */
[----:B--2---:R-:W-:Y:S05]  /*9f00*/  @!P0 NANOSLEEP.SYNCS 0x989680 ;  /* 0x009896800000895d */ /* 0x004fea0003900000 */
[----:B------:R-:W2:Y:S02]  /*9f10*/  @!P0 SYNCS.PHASECHK.TRANS64 P0, [R0+URZ], R3 ;  /* 0x00000003000085a7 */ /* 0x000ea400080010ff */
[----:B--2---:R-:W-:Y:S05]  /*9f20*/  @!P0 BRA `(.L_x_181) ;  /* 0xfffffffc00f08947 */ /* 0x004fea000383ffff */
[----:B------:R-:W-:Y:S05]  /*9f30*/  BRA `(.L_x_64) ;  /* 0xffffffa0004c7947 */ /* 0x000fea000383ffff */
.L_x_68:
[----:B------:R-:W-:-:S07]  /*9f40*/  MOV R0, UR4 ;  /* 0x0000000400007c02 */ /* 0x000fce0008000f00 */
.L_x_182:
[----:B-1----:R1:W3:Y:S02]  /*9f50*/  SYNCS.PHASECHK.TRANS64.TRYWAIT P0, [R0+URZ], R2 ;  /* 0x00000002000075a7 */ /* 0x0022e400080011ff */
[----:B---3--:R-:W-:Y:S05]  /*9f60*/  @!P0 NANOSLEEP.SYNCS 0x989680 ;  /* 0x009896800000895d */ /* 0x008fea0003900000 */
[----:B------:R-:W3:Y:S02]  /*9f70*/  @!P0 SYNCS.PHASECHK.TRANS64 P0, [R0+URZ], R2 ;  /* 0x00000002000085a7 */ /* 0x000ee400080010ff */
[----:B---3--:R-:W-:Y:S05]  /*9f80*/  @!P0 BRA `(.L_x_182) ;  /* 0xfffffffc00f08947 */ /* 0x008fea000383ffff */
[----:B------:R-:W-:Y:S05]  /*9f90*/  BRA `(.L_x_183) ;  /* 0xffffffa400107947 */ /* 0x000fea000383ffff */
.L_x_69:
[----:B------:R-:W-:-:S07]  /*9fa0*/  MOV R0, UR4 ;  /* 0x0000000400007c02 */ /* 0x000fce0008000f00 */
.L_x_184:
[----:B-1----:R1:W2:Y:S02]  /*9fb0*/  SYNCS.PHASECHK.TRANS64.TRYWAIT P0, [R0+URZ], R2 ;  /* 0x00000002000075a7 */ /* 0x0022a400080011ff */
[----:B--2---:R-:W-:Y:S05]  /*9fc0*/  @!P0 NANOSLEEP.SYNCS 0x989680 ;  /* 0x009896800000895d */ /* 0x004fea0003900000 */
[----:B------:R-:W2:Y:S02]  /*9fd0*/  @!P0 SYNCS.PHASECHK.TRANS64 P0, [R0+URZ], R2 ;  /* 0x00000002000085a7 */ /* 0x000ea400080010ff */
[----:B--2---:R-:W-:Y:S05]  /*9fe0*/  @!P0 BRA `(.L_x_184) ;  /* 0xfffffffc00f08947 */ /* 0x004fea000383ffff */
[----:B------:R-:W-:Y:S05]  /*9ff0*/  BRA `(.L_x_185) ;  /* 0xffffffa4001c7947 */ /* 0x000fea000383ffff */
.L_x_74:
[----:B------:R-:W-:Y:S07]  /*a000*/  MOV R0, UR31 ;  /* 0x0000001f00007c02 */ /* 0x000fee0008000f00 */
.L_x_186:
[----:B-1----:R1:W2:Y:S02]  /*a010*/  SYNCS.PHASECHK.TRANS64.TRYWAIT P0, [R0+URZ+0x160], R3 ;  /* 0x00016003000075a7 */ /* 0x0022a400080011ff */
[----:B--2---:R-:W-:Y:S05]  /*a020*/  @!P0 NANOSLEEP.SYNCS 0x989680 ;  /* 0x009896800000895d */ /* 0x004fea0003900000 */
[----:B------:R-:W2:Y:S02]  /*a030*/  @!P0 SYNCS.PHASECHK.TRANS64 P0, [R0+URZ+0x160], R3 ;  /* 0x00016003000085a7 */ /* 0x000ea400080010ff */
[----:B--2---:R-:W-:Y:S05]  /*a040*/  @!P0 BRA `(.L_x_186) ;  /* 0xfffffffc00f08947 */ /* 0x004fea000383ffff */
[----:B------:R-:W-:Y:S05]  /*a050*/  BRA `(.L_x_187) ;  /* 0xffffffa800c07947 */ /* 0x000fea000383ffff */
.L_x_77:
[----:B------:R-:W-:Y:S07]  /*a060*/  MOV R3, UR31 ;  /* 0x0000001f00037c02 */ /* 0x000fee0008000f00 */
.L_x_188:
[----:B-1----:R1:W2:Y:S02]  /*a070*/  SYNCS.PHASECHK.TRANS64.TRYWAIT P1, [R3+URZ+0x158], R8 ;  /* 0x00015808030075a7 */ /* 0x0022a400080211ff */
[----:B--2---:R-:W-:Y:S05]  /*a080*/  @!P1 NANOSLEEP.SYNCS 0x989680 ;  /* 0x009896800000995d */ /* 0x004fea0003900000 */
[----:B------:R-:W2:Y:S02]  /*a090*/  @!P1 SYNCS.PHASECHK.TRANS64 P1, [R3+URZ+0x158], R8 ;  /* 0x00015808030095a7 */ /* 0x000ea400080210ff */
[----:B--2---:R-:W-:Y:S05]  /*a0a0*/  @!P1 BRA `(.L_x_188) ;  /* 0xfffffffc00f09947 */ /* 0x004fea000383ffff */
[----:B------:R-:W-:Y:S05]  /*a0b0*/  BRA `(.L_x_76) ;  /* 0xffffffb000187947 */ /* 0x000fea000383ffff */
.L_x_80:
[----:B------:R-:W-:Y:S07]  /*a0c0*/  MOV R0, UR31 ;  /* 0x0000001f00007c02 */ /* 0x000fee0008000f00 */
.L_x_189:
[----:B-1----:R1:W2:Y:S02]  /*a0d0*/  SYNCS.PHASECHK.TRANS64.TRYWAIT P1, [R0+URZ+0x130], R8 ;  /* 0x00013008000075a7 */ /* 0x0022a400080211ff */
[----:B--2---:R-:W-:Y:S05]  /*a0e0*/  @!P1 NANOSLEEP.SYNCS 0x989680 ;  /* 0x009896800000995d */ /* 0x004fea0003900000 */
[----:B------:R-:W2:Y:S02]  /*a0f0*/  @!P1 SYNCS.PHASECHK.TRANS64 P1, [R0+URZ+0x130], R8 ;  /* 0x00013008000095a7 */ /* 0x000ea400080210ff */
[----:B--2---:R-:W-:Y:S05]  /*a100*/  @!P1 BRA `(.L_x_189) ;  /* 0xfffffffc00f09947 */ /* 0x004fea000383ffff */
[----:B------:R-:W-:Y:S05]  /*a110*/  BRA `(.L_x_190) ;  /* 0xffffffb400387947 */ /* 0x000fea000383ffff */
.L_x_81:
[----:B------:R-:W-:Y:S07]  /*a120*/  MOV R0, UR31 ;  /* 0x0000001f00007c02 */ /* 0x000fee0008000f00 */
.L_x_191:
[----:B-1----:R1:W2:Y:S02]  /*a130*/  SYNCS.PHASECHK.TRANS64.TRYWAIT P1, [R0+URZ+0x138], R8 ;  /* 0x00013808000075a7 */ /* 0x0022a400080211ff */
[----:B--2---:R-:W-:Y:S05]  /*a140*/  @!P1 NANOSLEEP.SYNCS 0x989680 ;  /* 0x009896800000995d */ /* 0x004fea0003900000 */
[----:B------:R-:W2:Y:S02]  /*a150*/  @!P1 SYNCS.PHASECHK.TRANS64 P1, [R0+URZ+0x138], R8 ;  /* 0x00013808000095a7 */ /* 0x000ea400080210ff */
[----:B--2---:R-:W-:Y:S05]  /*a160*/  @!P1 BRA `(.L_x_191) ;  /* 0xfffffffc00f09947 */ /* 0x004fea000383ffff */
[----:B------:R-:W-:Y:S05]  /*a170*/  BRA `(.L_x_192) ;  /* 0xffffffb400707947 */ /* 0x000fea000383ffff */
.L_x_82:
[----:B------:R-:W-:Y:S07]  /*a180*/  MOV R0, UR31 ;  /* 0x0000001f00007c02 */ /* 0x000fee0008000f00 */
.L_x_193:
[----:B-1----:R1:W2:Y:S02]  /*a190*/  SYNCS.PHASECHK.TRANS64.TRYWAIT P1, [R0+URZ+0x140], R8 ;  /* 0x00014008000075a7 */ /* 0x0022a400080211ff */
[----:B--2---:R-:W-:Y:S05]  /*a1a0*/  @!P1 NANOSLEEP.SYNCS 0x989680 ;  /* 0x009896800000995d */ /* 0x004fea0003900000 */
[----:B------:R-:W2:Y:S02]  /*a1b0*/  @!P1 SYNCS.PHASECHK.TRANS64 P1, [R0+URZ+0x140], R8 ;  /* 0x00014008000095a7 */ /* 0x000ea400080210ff */
[----:B--2---:R-:W-:Y:S05]  /*a1c0*/  @!P1 BRA `(.L_x_193) ;  /* 0xfffffffc00f09947 */ /* 0x004fea000383ffff */
[----:B------:R-:W-:Y:S05]  /*a1d0*/  BRA `(.L_x_194) ;  /* 0xffffffb400b87947 */ /* 0x000fea000383ffff */
.L_x_83:
[----:B------:R-:W-:Y:S07]  /*a1e0*/  MOV R0, UR31 ;  /* 0x0000001f00007c02 */ /* 0x000fee0008000f00 */
.L_x_195:
[----:B-1----:R1:W2:Y:S02]  /*a1f0*/  SYNCS.PHASECHK.TRANS64.TRYWAIT P0, [R0+URZ+0x148], R8 ;  /* 0x00014808000075a7 */ /* 0x0022a400080011ff */
[----:B--2---:R-:W-:Y:S05]  /*a200*/  @!P0 NANOSLEEP.SYNCS 0x989680 ;  /* 0x009896800000895d */ /* 0x004fea0003900000 */
[----:B------:R-:W2:Y:S02]  /*a210*/  @!P0 SYNCS.PHASECHK.TRANS64 P0, [R0+URZ+0x148], R8 ;  /* 0x00014808000085a7 */ /* 0x000ea400080010ff */
[----:B--2---:R-:W-:Y:S05]  /*a220*/  @!P0 BRA `(.L_x_195) ;  /* 0xfffffffc00f08947 */ /* 0x004fea000383ffff */
[----:B------:R-:W-:Y:S05]  /*a230*/  BRA `(.L_x_196) ;  /* 0xffffffb8000c7947 */ /* 0x000fea000383ffff */
.L_x_85:
[----:B------:R-:W-:-:S07]  /*a240*/  MOV R0, UR31 ;  /* 0x0000001f00007c02 */ /* 0x000fce0008000f00 */
.L_x_197:
[----:B-1----:R1:W2:Y:S02]  /*a250*/  SYNCS.PHASECHK.TRANS64.TRYWAIT P0, [R0+URZ+0x130], R2 ;  /* 0x00013002000075a7 */ /* 0x0022a400080011ff */
[----:B--2---:R-:W-:Y:S05]  /*a260*/  @!P0 NANOSLEEP.SYNCS 0x989680 ;  /* 0x009896800000895d */ /* 0x004fea0003900000 */
[----:B------:R-:W2:Y:S02]  /*a270*/  @!P0 SYNCS.PHASECHK.TRANS64 P0, [R0+URZ+0x130], R2 ;  /* 0x00013002000085a7 */ /* 0x000ea400080010ff */
[----:B--2---:R-:W-:Y:S05]  /*a280*/  @!P0 BRA `(.L_x_197) ;  /* 0xfffffffc00f08947 */ /* 0x004fea000383ffff */
[----:B------:R-:W-:Y:S05]  /*a290*/  BRA `(.L_x_198) ;  /* 0xffffffb800747947 */ /* 0x000fea000383ffff */
.L_x_86:
[----:B-1----:R-:W-:-:S07]  /*a2a0*/  MOV R0, UR31 ;  /* 0x0000001f00007c02 */ /* 0x002fce0008000f00 */
.L_x_199:
[----:B-1----:R1:W2:Y:S02]  /*a2b0*/  SYNCS.PHASECHK.TRANS64.TRYWAIT P0, [R0+URZ+0x138], R2 ;  /* 0x00013802000075a7 */ /* 0x0022a400080011ff */
[----:B--2---:R-:W-:Y:S05]  /*a2c0*/  @!P0 NANOSLEEP.SYNCS 0x989680 ;  /* 0x009896800000895d */ /* 0x004fea0003900000 */
[----:B------:R-:W2:Y:S02]  /*a2d0*/  @!P0 SYNCS.PHASECHK.TRANS64 P0, [R0+URZ+0x138], R2 ;  /* 0x00013802000085a7 */ /* 0x000ea400080010ff */
[----:B--2---:R-:W-:Y:S05]  /*a2e0*/  @!P0 BRA `(.L_x_199) ;  /* 0xfffffffc00f08947 */ /* 0x004fea000383ffff */
[----:B------:R-:W-:Y:S05]  /*a2f0*/  BRA `(.L_x_200) ;  /* 0xffffffb800647947 */ /* 0x000fea000383ffff */
.L_x_87:
[----:B-1----:R-:W-:-:S07]  /*a300*/  MOV R0, UR31 ;  /* 0x0000001f00007c02 */ /* 0x002fce0008000f00 */
.L_x_201:
[----:B-1----:R1:W2:Y:S02]  /*a310*/  SYNCS.PHASECHK.TRANS64.TRYWAIT P0, [R0+URZ+0x140], R2 ;  /* 0x00014002000075a7 */ /* 0x0022a400080011ff */
[----:B--2---:R-:W-:Y:S05]  /*a320*/  @!P0 NANOSLEEP.SYNCS 0x989680 ;  /* 0x009896800000895d */ /* 0x004fea0003900000 */
[----:B------:R-:W2:Y:S02]  /*a330*/  @!P0 SYNCS.PHASECHK.TRANS64 P0, [R0+URZ+0x140], R2 ;  /* 0x00014002000085a7 */ /* 0x000ea400080010ff */
[----:B--2---:R-:W-:Y:S05]  /*a340*/  @!P0 BRA `(.L_x_201) ;  /* 0xfffffffc00f08947 */ /* 0x004fea000383ffff */
[----:B------:R-:W-:Y:S05]  /*a350*/  BRA `(.L_x_202) ;  /* 0xffffffb800547947 */ /* 0x000fea000383ffff */
.L_x_89:
[----:B------:R-:W-:Y:S07]  /*a360*/  MOV R0, UR48 ;  /* 0x0000003000007c02 */ /* 0x000fee0008000f00 */
.L_x_203:
[----:B-1----:R1:W2:Y:S02]  /*a370*/  SYNCS.PHASECHK.TRANS64.TRYWAIT P0, [R0+URZ+0x160], R2 ;  /* 0x00016002000075a7 */ /* 0x0022a400080011ff */
[----:B--2---:R-:W-:Y:S05]  /*a380*/  @!P0 NANOSLEEP.SYNCS 0x989680 ;  /* 0x009896800000895d */ /* 0x004fea0003900000 */
[----:B------:R-:W2:Y:S02]  /*a390*/  @!P0 SYNCS.PHASECHK.TRANS64 P0, [R0+URZ+0x160], R2 ;  /* 0x00016002000085a7 */ /* 0x000ea400080010ff */
[----:B--2---:R-:W-:Y:S05]  /*a3a0*/  @!P0 BRA `(.L_x_203) ;  /* 0xfffffffc00f08947 */ /* 0x004fea000383ffff */
[----:B------:R-:W-:Y:S05]  /*a3b0*/  BRA `(.L_x_204) ;  /* 0xffffffbc00347947 */ /* 0x000fea000383ffff */
.L_x_100:
[----:B-1----:R-:W-:Y:S04]  /*a3c0*/  MOV R2, UR48 ;  /* 0x0000003000027c02 */ /* 0x002fe80008000f00 */
[----:B------:R1:W3:Y:S03]  /*a3d0*/  SYNCS.PHASECHK.TRANS64.TRYWAIT P1, [R2+URZ+0x110], R3 ;  /* 0x00011003020075a7 */ /* 0x0002e600080211ff */
[----:B---3--:R-:W-:Y:S05]  /*a3e0*/  @!P1 NANOSLEEP.SYNCS 0x989680 ;  /* 0x009896800000995d */ /* 0x008fea0003900000 */
[----:B------:R-:W3:Y:S02]  /*a3f0*/  @!P1 SYNCS.PHASECHK.TRANS64 P1, [R2+URZ+0x110], R3 ;  /* 0x00011003020095a7 */ /* 0x000ee400080210ff */
[----:B---3--:R-:W-:Y:S05]  /*a400*/  @!P1 BRA `(.L_x_100) ;  /* 0xfffffffc00ec9947 */ /* 0x008fea000383ffff */
[----:B------:R-:W-:Y:S05]  /*a410*/  BRA `(.L_x_99) ;  /* 0xffffffcc00807947 */ /* 0x000fea000383ffff */
.L_x_102:
[----:B-1----:R1:W4:Y:S02]  /*a420*/  SYNCS.PHASECHK.TRANS64.TRYWAIT P1, [R67+URZ+0x170], R0 ;  /* 0x00017000430075a7 */ /* 0x00232400080211ff */
[----:B----4-:R-:W-:Y:S05]  /*a430*/  @!P1 NANOSLEEP.SYNCS 0x989680 ;  /* 0x009896800000995d */ /* 0x010fea0003900000 */
[----:B------:R-:W4:Y:S02]  /*a440*/  @!P1 SYNCS.PHASECHK.TRANS64 P1, [R67+URZ+0x170], R0 ;  /* 0x00017000430095a7 */ /* 0x000f2400080210ff */
[----:B----4-:R-:W-:Y:S05]  /*a450*/  @!P1 BRA `(.L_x_102) ;  /* 0xfffffffc00f09947 */ /* 0x010fea000383ffff */
[----:B------:R-:W-:Y:S05]  /*a460*/  BRA `(.L_x_101) ;  /* 0xffffffcc009c7947 */ /* 0x000fea000383ffff */
.L_x_111:
[----:B--2---:R2:W4:Y:S02]  /*a470*/  SYNCS.PHASECHK.TRANS64.TRYWAIT P1, [R4+URZ+0x110], R0 ;  /* 0x00011000040075a7 */ /* 0x00452400080211ff */
[----:B----4-:R-:W-:Y:S05]  /*a480*/  @!P1 NANOSLEEP.SYNCS 0x989680 ;  /* 0x009896800000995d */ /* 0x010fea0003900000 */
[----:B------:R-:W4:Y:S02]  /*a490*/  @!P1 SYNCS.PHASECHK.TRANS64 P1, [R4+URZ+0x110], R0 ;  /* 0x00011000040095a7 */ /* 0x000f2400080210ff */
[----:B----4-:R-:W-:Y:S05]  /*a4a0*/  @!P1 BRA `(.L_x_111) ;  /* 0xfffffffc00f09947 */ /* 0x010fea000383ffff */
[----:B------:R-:W-:Y:S05]  /*a4b0*/  BRA `(.L_x_110) ;  /* 0xffffffd4008c7947 */ /* 0x000fea000383ffff */
.L_x_119:
[----:B-1----:R1:W4:Y:S02]  /*a4c0*/  SYNCS.PHASECHK.TRANS64.TRYWAIT P1, [R2+URZ+0x110], R4 ;  /* 0x00011004020075a7 */ /* 0x00232400080211ff */
[----:B----4-:R-:W-:Y:S05]  /*a4d0*/  @!P1 NANOSLEEP.SYNCS 0x989680 ;  /* 0x009896800000995d */ /* 0x010fea0003900000 */
[----:B------:R-:W4:Y:S02]  /*a4e0*/  @!P1 SYNCS.PHASECHK.TRANS64 P1, [R2+URZ+0x110], R4 ;  /* 0x00011004020095a7 */ /* 0x000f2400080210ff */
[----:B----4-:R-:W-:Y:S05]  /*a4f0*/  @!P1 BRA `(.L_x_119) ;  /* 0xfffffffc00f09947 */ /* 0x010fea000383ffff */
[----:B------:R-:W-:Y:S05]  /*a500*/  BRA `(.L_x_118) ;  /* 0xffffffdc00947947 */ /* 0x000fea000383ffff */
.L_x_127:
[----:B--2---:R2:W4:Y:S02]  /*a510*/  SYNCS.PHASECHK.TRANS64.TRYWAIT P1, [R3+URZ+0x110], R0 ;  /* 0x00011000030075a7 */ /* 0x00452400080211ff */
[----:B----4-:R-:W-:Y:S05]  /*a520*/  @!P1 NANOSLEEP.SYNCS 0x989680 ;  /* 0x009896800000995d */ /* 0x010fea0003900000 */
[----:B------:R-:W4:Y:S02]  /*a530*/  @!P1 SYNCS.PHASECHK.TRANS64 P1, [R3+URZ+0x110], R0 ;  /* 0x00011000030095a7 */ /* 0x000f2400080210ff */
[----:B----4-:R-:W-:Y:S05]  /*a540*/  @!P1 BRA `(.L_x_127) ;  /* 0xfffffffc00f09947 */ /* 0x010fea000383ffff */
[----:B------:R-:W-:Y:S05]  /*a550*/  BRA `(.L_x_126) ;  /* 0xffffffe400987947 */ /* 0x000fea000383ffff */
        .weak           $__internal_0_$__cuda_sm10x_tcgen05_guardrail_trap_col_being_dealloced_not_returned_by_alloc
        .type           $__internal_0_$__cuda_sm10x_tcgen05_guardrail_trap_col_being_dealloced_not_returned_by_alloc,@function
        .size           $__internal_0_$__cuda_sm10x_tcgen05_guardrail_trap_col_being_dealloced_not_returned_by_alloc,($__internal_1_$__cuda_sm10x_tcgen05_guardrail_trap_phase_invalid_during_alloc - $__internal_0_$__cuda_sm10x_tcgen05_guardrail_trap_col_being_dealloced_not_returned_by_alloc)
$__internal_0_$__cuda_sm10x_tcgen05_guardrail_trap_col_being_dealloced_not_returned_by_alloc:
[----:B------:R-:W-:Y:S05]  /*a560*/  BPT.TRAP 0x1 ;  /* 0x000000040000795c */ /* 0x000fea0000300000 */
[----:B------:R-:W-:-:S04]  /*a570*/  HFMA2 R3, -RZ, RZ, 0, 0 ;  /* 0x00000000ff037431 */ /* 0x000fc800000001ff */
[----:B------:R-:W-:Y:S05]  /*a580*/  RET.REL.NODEC R2 `(_ZN7cutlass13device_kernelINS_4conv6kernel13ConvUniversalINS1_16ConvProblemShapeILNS1_8OperatorE2ELi2EEENS1_10collective14CollectiveConvINS1_47MainloopSm100TmaUmmaWarpSpecializedImplicitGemmILS5_2ELi17ELi2ELi1ELi2EN4cute5tupleIJNSA_1CILi1EEESD_SD_EEEEENSB_IJNSC_ILi64EEENSB_IJNSC_ILi128EEEEEENSB_IJNSC_ILi32EEEEEEEEENS_10bfloat16_tESM_NSA_8TiledMMAINSA_8MMA_AtomIJNSA_20SM100_MMA_F16BF16_SSISM_SM_fLi64ELi128ELNSA_4UMMA5MajorE1ELSR_1ELNSQ_7ScaleInE0ELSS_0EEEEEENSA_6LayoutISE_NSB_IJNSC_ILi0EEESW_SW_EEEEENSB_IJNSA_10UnderscoreESZ_SZ_EEEEENS7_6detail27Sm100ImplicitGemmTileTraitsINSA_13SM90_TMA_LOADENSA_14ComposedLayoutINSA_7SwizzleILi3ELi4ELi3EEENSA_18smem_ptr_flag_bitsILi16EEENSV_INSB_IJSG_NSC_ILi8EEEEEENSB_IJSD_SG_EEEEEEEvEENS13_INSA_20SM90_TMA_LOAD_IM2COLES1E_vEEEENS_8epilogue10collective18CollectiveEpilogueINS1J_23Sm100TmaWarpSpecializedILi4ELi2ELi16ELb1ELb0EEEJSL_NSB_IJNSV_ISG_SD_EENSV_ISJ_SD_EEEEESM_NSB_IJlNSB_IJSD_llEEESW_EEESM_S1S_NS1J_6fusion15FusionCallbacksIS1N_NS1T_17LinearCombinationISM_fSM_fLNS_15FloatRoundStyleE2EEESL_S1Q_JEEENSA_5SM1004TMEM4LOAD26SM100_TMEM_LOAD_16dp256b4xES14_NS15_INS16_ILi2ELi4ELi3EEES19_NSV_INSB_IJS1A_SJ_EEENSB_IJSJ_SD_EEEEEEENSA_17SM75_U32x4_LDSM_NENSA_14SM90_TMA_STOREES27_NSA_17SM90_U32x4_STSM_NENSA_39AutoVectorizingCopyWithAssumedAlignmentILi128EEEEEEvvEEEEvNT_6ParamsE) ;  /* 0xffffff58029c7950 */ /* 0x000fea0003c3ffff */
        .weak           $__internal_1_$__cuda_sm10x_tcgen05_guardrail_trap_phase_invalid_during_alloc
        .type           $__internal_1_$__cuda_sm10x_tcgen05_guardrail_trap_phase_invalid_during_alloc,@function
        .size           $__internal_1_$__cuda_sm10x_tcgen05_guardrail_trap_phase_invalid_during_alloc,($__internal_2_$__cuda_sm10x_tcgen05_guardrail_trap_unallocated_columns_being_dealloced - $__internal_1_$__cuda_sm10x_tcgen05_guardrail_trap_phase_invalid_during_alloc)
$__internal_1_$__cuda_sm10x_tcgen05_guardrail_trap_phase_invalid_during_alloc:
[----:B------:R-:W-:Y:S05]  /*a590*/  BPT.TRAP 0x1 ;  /* 0x000000040000795c */ /* 0x000fea0000300000 */
[----:B------:R-:W-:-:S04]  /*a5a0*/  MOV R3, 0x0 ;  /* 0x0000000000037802 */ /* 0x000fc80000000f00 */
[----:B------:R-:W-:Y:S05]  /*a5b0*/  RET.REL.NODEC R2 `(_ZN7cutlass13device_kernelINS_4conv6kernel13ConvUniversalINS1_16ConvProblemShapeILNS1_8OperatorE2ELi2EEENS1_10collective14CollectiveConvINS1_47MainloopSm100TmaUmmaWarpSpecializedImplicitGemmILS5_2ELi17ELi2ELi1ELi2EN4cute5tupleIJNSA_1CILi1EEESD_SD_EEEEENSB_IJNSC_ILi64EEENSB_IJNSC_ILi128EEEEEENSB_IJNSC_ILi32EEEEEEEEENS_10bfloat16_tESM_NSA_8TiledMMAINSA_8MMA_AtomIJNSA_20SM100_MMA_F16BF16_SSISM_SM_fLi64ELi128ELNSA_4UMMA5MajorE1ELSR_1ELNSQ_7ScaleInE0ELSS_0EEEEEENSA_6LayoutISE_NSB_IJNSC_ILi0EEESW_SW_EEEEENSB_IJNSA_10UnderscoreESZ_SZ_EEEEENS7_6detail27Sm100ImplicitGemmTileTraitsINSA_13SM90_TMA_LOADENSA_14ComposedLayoutINSA_7SwizzleILi3ELi4ELi3EEENSA_18smem_ptr_flag_bitsILi16EEENSV_INSB_IJSG_NSC_ILi8EEEEEENSB_IJSD_SG_EEEEEEEvEENS13_INSA_20SM90_TMA_LOAD_IM2COLES1E_vEEEENS_8epilogue10collective18CollectiveEpilogueINS1J_23Sm100TmaWarpSpecializedILi4ELi2ELi16ELb1ELb0EEEJSL_NSB_IJNSV_ISG_SD_EENSV_ISJ_SD_EEEEESM_NSB_IJlNSB_IJSD_llEEESW_EEESM_S1S_NS1J_6fusion15FusionCallbacksIS1N_NS1T_17LinearCombinationISM_fSM_fLNS_15FloatRoundStyleE2EEESL_S1Q_JEEENSA_5SM1004TMEM4LOAD26SM100_TMEM_LOAD_16dp256b4xES14_NS15_INS16_ILi2ELi4ELi3EEES19_NSV_INSB_IJS1A_SJ_EEENSB_IJSJ_SD_EEEEEEENSA_17SM75_U32x4_LDSM_NENSA_14SM90_TMA_STOREES27_NSA_17SM90_U32x4_STSM_NENSA_39AutoVectorizingCopyWithAssumedAlignmentILi128EEEEEEvvEEEEvNT_6ParamsE) ;  /* 0xffffff5802907950 */ /* 0x000fea0003c3ffff */
        .weak           $__internal_2_$__cuda_sm10x_tcgen05_guardrail_trap_unallocated_columns_being_dealloced
        .type           $__internal_2_$__cuda_sm10x_tcgen05_guardrail_trap_unallocated_columns_being_dealloced,@function
        .size           $__internal_2_$__cuda_sm10x_tcgen05_guardrail_trap_unallocated_columns_being_dealloced,(.L_x_206 - $__internal_2_$__cuda_sm10x_tcgen05_guardrail_trap_unallocated_columns_being_dealloced)
$__internal_2_$__cuda_sm10x_tcgen05_guardrail_trap_unallocated_columns_being_dealloced:
[----:B------:R-:W-:Y:S05]  /*a5c0*/  BPT.TRAP 0x1 ;  /* 0x000000040000795c */ /* 0x000fea0000300000 */
[----:B------:R-:W-:-:S04]  /*a5d0*/  HFMA2 R3, -RZ, RZ, 0, 0 ;  /* 0x00000000ff037431 */ /* 0x000fc800000001ff */
[----:B------:R-:W-:Y:S05]  /*a5e0*/  RET.REL.NODEC R2 `(_ZN7cutlass13device_kernelINS_4conv6kernel13ConvUniversalINS1_16ConvProblemShapeILNS1_8OperatorE2ELi2EEENS1_10collective14CollectiveConvINS1_47MainloopSm100TmaUmmaWarpSpecializedImplicitGemmILS5_2ELi17ELi2ELi1ELi2EN4cute5tupleIJNSA_1CILi1EEESD_SD_EEEEENSB_IJNSC_ILi64EEENSB_IJNSC_ILi128EEEEEENSB_IJNSC_ILi32EEEEEEEEENS_10bfloat16_tESM_NSA_8TiledMMAINSA_8MMA_AtomIJNSA_20SM100_MMA_F16BF16_SSISM_SM_fLi64ELi128ELNSA_4UMMA5MajorE1ELSR_1ELNSQ_7ScaleInE0ELSS_0EEEEEENSA_6LayoutISE_NSB_IJNSC_ILi0EEESW_SW_EEEEENSB_IJNSA_10UnderscoreESZ_SZ_EEEEENS7_6detail27Sm100ImplicitGemmTileTraitsINSA_13SM90_TMA_LOADENSA_14ComposedLayoutINSA_7SwizzleILi3ELi4ELi3EEENSA_18smem_ptr_flag_bitsILi16EEENSV_INSB_IJSG_NSC_ILi8EEEEEENSB_IJSD_SG_EEEEEEEvEENS13_INSA_20SM90_TMA_LOAD_IM2COLES1E_vEEEENS_8epilogue10collective18CollectiveEpilogueINS1J_23Sm100TmaWarpSpecializedILi4ELi2ELi16ELb1ELb0EEEJSL_NSB_IJNSV_ISG_SD_EENSV_ISJ_SD_EEEEESM_NSB_IJlNSB_IJSD_llEEESW_EEESM_S1S_NS1J_6fusion15FusionCallbacksIS1N_NS1T_17LinearCombinationISM_fSM_fLNS_15FloatRoundStyleE2EEESL_S1Q_JEEENSA_5SM1004TMEM4LOAD26SM100_TMEM_LOAD_16dp256b4xES14_NS15_INS16_ILi2ELi4ELi3EEES19_NSV_INSB_IJS1A_SJ_EEENSB_IJSJ_SD_EEEEEEENSA_17SM75_U32x4_LDSM_NENSA_14SM90_TMA_STOREES27_NSA_17SM90_U32x4_STSM_NENSA_39AutoVectorizingCopyWithAssumedAlignmentILi128EEEEEEvvEEEEvNT_6ParamsE) ;  /* 0xffffff5802847950 */ /* 0x000fea0003c3ffff */
.L_x_205:
[----:B------:R-:W-:-:S00]  /*a5f0*/  BRA `(.L_x_205) ;  /* 0xfffffffc00fc7947 */ /* 0x000fc0000383ffff */
[----:B------:R-:W-:-:S00]  /*a600*/  NOP ;  /* 0x0000000000007918 */ /* 0x000fc00000000000 */
[----:B------:R-:W-:-:S00]  /*a610*/  NOP ;  /* 0x0000000000007918 */ /* 0x000fc00000000000 */
[----:B------:R-:W-:-:S00]  /*a620*/  NOP ;  /* 0x0000000000007918 */ /* 0x000fc00000000000 */
[----:B------:R-:W-:-:S00]  /*a630*/  NOP ;  /* 0x0000000000007918 */ /* 0x000fc00000000000 */
[----:B------:R-:W-:-:S00]  /*a640*/  NOP ;  /* 0x0000000000007918 */ /* 0x000fc00000000000 */
[----:B------:R-:W-:-:S00]  /*a650*/  NOP ;  /* 0x0000000000007918 */ /* 0x000fc00000000000 */
[----:B------:R-:W-:-:S00]  /*a660*/  NOP ;  /* 0x0000000000007918 */ /* 0x000fc00000000000 */
[----:B------:R-:W-:-:S00]  /*a670*/  NOP ;  /* 0x0000000000007918 */ /* 0x000fc00000000000 */
.L_x_206:


//--------------------- .nv.global.init           --------------------------
	.section	.nv.global.init,"aw",@progbits
.nv.global.init:
	.type		$str$29,@object
	.size		$str$29,($str$30 - $str$29)
$str$29:
        /*0000*/ 	.byte	0x28, 0x61, 0x64, 0x64, 0x72, 0x65, 0x73, 0x73, 0x20, 0x26, 0x20, 0x6d, 0x61, 0x73, 0x6b, 0x29
        /*0010*/ 	.byte	0x20, 0x3d, 0x3d, 0x20, 0x30, 0x00
	.type		$str$30,@object
	.size		$str$30,($str$28 - $str$30)
$str$30:
        /*0016*/ 	.byte	0x2f, 0x74, 0x6d, 0x70, 0x2f, 0x63, 0x75, 0x74, 0x6c, 0x61, 0x73, 0x73, 0x5f, 0x73, 0x77, 0x65
        /*0026*/ 	.byte	0x65, 0x70, 0x5f, 0x73, 0x72, 0x63, 0x2f, 0x69, 0x6e, 0x63, 0x6c, 0x75, 0x64, 0x65, 0x2f, 0x63
        /*0036*/ 	.byte	0x75, 0x74, 0x65, 0x2f, 0x70, 0x6f, 0x69, 0x6e, 0x74, 0x65, 0x72, 0x5f, 0x66, 0x6c, 0x61, 0x67
        /*0046*/ 	.byte	0x67, 0x65, 0x64, 0x2e, 0x68, 0x70, 0x70, 0x00
	.type		$str$28,@object
	.size		$str$28,($str$27 - $str$28)
$str$28:
        /*004e*/ 	.byte	0x2f, 0x74, 0x6d, 0x70, 0x2f, 0x63, 0x75, 0x74, 0x6c, 0x61, 0x73, 0x73, 0x5f, 0x73, 0x77, 0x65
        /*005e*/ 	.byte	0x65, 0x70, 0x5f, 0x73, 0x72, 0x63, 0x2f, 0x69, 0x6e, 0x63, 0x6c, 0x75, 0x64, 0x65, 0x2f, 0x63
        /*006e*/ 	.byte	0x75, 0x74, 0x65, 0x2f, 0x61, 0x74, 0x6f, 0x6d, 0x2f, 0x63, 0x6f, 0x70, 0x79, 0x5f, 0x74, 0x72
        /*007e*/ 	.byte	0x61, 0x69, 0x74, 0x73, 0x5f, 0x73, 0x6d, 0x31, 0x30, 0x30, 0x2e, 0x68, 0x70, 0x70, 0x00
	.type		$str$27,@object
	.size		$str$27,(__unnamed_1 - $str$27)
$str$27:
        /*008d*/ 	.byte	0x28, 0x28, 0x75, 0x69, 0x6e, 0x74, 0x33, 0x32, 0x5f, 0x74, 0x28, 0x74, 0x68, 0x72, 0x65, 0x61
        /*009d*/ 	.byte	0x64, 0x49, 0x64, 0x78, 0x2e, 0x78, 0x29, 0x20, 0x2f, 0x20, 0x33, 0x32, 0x29, 0x20, 0x25, 0x20
        /*00ad*/ 	.byte	0x34, 0x29, 0x20, 0x3d, 0x3d, 0x20, 0x28, 0x28, 0x28, 0x74, 0x6d, 0x65, 0x6d, 0x5f, 0x61, 0x64
        /*00bd*/ 	.byte	0x64, 0x72, 0x20, 0x3e, 0x3e, 0x20, 0x31, 0x36, 0x29, 0x20, 0x2f, 0x20, 0x33, 0x32, 0x29, 0x20
        /*00cd*/ 	.byte	0x25, 0x20, 0x34, 0x29, 0x00
	.type		__unnamed_1,@object
	.size		__unnamed_1,(__unnamed_2 - __unnamed_1)
__unnamed_1:
        /*00d2*/ 	.byte	0x61, 0x75, 0x74, 0x6f, 0x20, 0x63, 0x75, 0x74, 0x65, 0x3a, 0x3a, 0x61, 0x73, 0x5f, 0x70, 0x6f
        /* <DEDUP_REMOVED lines=24> */
        /*0262*/ 	.byte	0x30, 0x34, 0x38, 0x3e, 0x3e, 0x3e, 0x3e, 0x5d, 0x00
	.type		__unnamed_2,@object
	.size		__unnamed_2,(.L_2 - __unnamed_2)
__unnamed_2:
        /* <DEDUP_REMOVED lines=45> */
        /*053b*/ 	.byte	0x3e, 0x3e, 0x3e, 0x5d, 0x00
.L_2:


//--------------------- .nv.shared._ZN7cutlass13device_kernelINS_4conv6kernel13ConvUniversalINS1_16ConvProblemShapeILNS1_8OperatorE2ELi2EEENS1_10collective14CollectiveConvINS1_47MainloopSm100TmaUmmaWarpSpecializedImplicitGemmILS5_2ELi17ELi2ELi1ELi2EN4cute5tupleIJNSA_1CILi1EEESD_SD_EEEEENSB_IJNSC_ILi64EEENSB_IJNSC_ILi128EEEEEENSB_IJNSC_ILi32EEEEEEEEENS_10bfloat16_tESM_NSA_8TiledMMAINSA_8MMA_AtomIJNSA_20SM100_MMA_F16BF16_SSISM_SM_fLi64ELi128ELNSA_4UMMA5MajorE1ELSR_1ELNSQ_7ScaleInE0ELSS_0EEEEEENSA_6LayoutISE_NSB_IJNSC_ILi0EEESW_SW_EEEEENSB_IJNSA_10UnderscoreESZ_SZ_EEEEENS7_6detail27Sm100ImplicitGemmTileTraitsINSA_13SM90_TMA_LOADENSA_14ComposedLayoutINSA_7SwizzleILi3ELi4ELi3EEENSA_18smem_ptr_flag_bitsILi16EEENSV_INSB_IJSG_NSC_ILi8EEEEEENSB_IJSD_SG_EEEEEEEvEENS13_INSA_20SM90_TMA_LOAD_IM2COLES1E_vEEEENS_8epilogue10collective18CollectiveEpilogueINS1J_23Sm100TmaWarpSpecializedILi4ELi2ELi16ELb1ELb0EEEJSL_NSB_IJNSV_ISG_SD_EENSV_ISJ_SD_EEEEESM_NSB_IJlNSB_IJSD_llEEESW_EEESM_S1S_NS1J_6fusion15FusionCallbacksIS1N_NS1T_17LinearCombinationISM_fSM_fLNS_15FloatRoundStyleE2EEESL_S1Q_JEEENSA_5SM1004TMEM4LOAD26SM100_TMEM_LOAD_16dp256b4xES14_NS15_INS16_ILi2ELi4ELi3EEES19_NSV_INSB_IJS1A_SJ_EEENSB_IJSJ_SD_EEEEEEENSA_17SM75_U32x4_LDSM_NENSA_14SM90_TMA_STOREES27_NSA_17SM90_U32x4_STSM_NENSA_39AutoVectorizingCopyWithAssumedAlignmentILi128EEEEEEvvEEEEvNT_6ParamsE --------------------------
	.section	.nv.shared._ZN7cutlass13device_kernelINS_4conv6kernel13ConvUniversalINS1_16ConvProblemShapeILNS1_8OperatorE2ELi2EEENS1_10collective14CollectiveConvINS1_47MainloopSm100TmaUmmaWarpSpecializedImplicitGemmILS5_2ELi17ELi2ELi1ELi2EN4cute5tupleIJNSA_1CILi1EEESD_SD_EEEEENSB_IJNSC_ILi64EEENSB_IJNSC_ILi128EEEEEENSB_IJNSC_ILi32EEEEEEEEENS_10bfloat16_tESM_NSA_8TiledMMAINSA_8MMA_AtomIJNSA_20SM100_MMA_F16BF16_SSISM_SM_fLi64ELi128ELNSA_4UMMA5MajorE1ELSR_1ELNSQ_7ScaleInE0ELSS_0EEEEEENSA_6LayoutISE_NSB_IJNSC_ILi0EEESW_SW_EEEEENSB_IJNSA_10UnderscoreESZ_SZ_EEEEENS7_6detail27Sm100ImplicitGemmTileTraitsINSA_13SM90_TMA_LOADENSA_14ComposedLayoutINSA_7SwizzleILi3ELi4ELi3EEENSA_18smem_ptr_flag_bitsILi16EEENSV_INSB_IJSG_NSC_ILi8EEEEEENSB_IJSD_SG_EEEEEEEvEENS13_INSA_20SM90_TMA_LOAD_IM2COLES1E_vEEEENS_8epilogue10collective18CollectiveEpilogueINS1J_23Sm100TmaWarpSpecializedILi4ELi2ELi16ELb1ELb0EEEJSL_NSB_IJNSV_ISG_SD_EENSV_ISJ_SD_EEEEESM_NSB_IJlNSB_IJSD_llEEESW_EEESM_S1S_NS1J_6fusion15FusionCallbacksIS1N_NS1T_17LinearCombinationISM_fSM_fLNS_15FloatRoundStyleE2EEESL_S1Q_JEEENSA_5SM1004TMEM4LOAD26SM100_TMEM_LOAD_16dp256b4xES14_NS15_INS16_ILi2ELi4ELi3EEES19_NSV_INSB_IJS1A_SJ_EEENSB_IJSJ_SD_EEEEEEENSA_17SM75_U32x4_LDSM_NENSA_14SM90_TMA_STOREES27_NSA_17SM90_U32x4_STSM_NENSA_39AutoVectorizingCopyWithAssumedAlignmentILi128EEEEEEvvEEEEvNT_6ParamsE,"aw",@nobits
	.sectionflags	@""
	.align	16
	.zero		1024


//--------------------- .nv.shared.reserved.0     --------------------------
	.section	.nv.shared.reserved.0,"aw",@nobits
	.weak		__nv_reservedSMEM_offset_0_alias
	.size		__nv_reservedSMEM_offset_0_alias, 0, 64
	.other		__nv_reservedSMEM_offset_0_alias,@"STO_CUDA_RESERVED_SHARED STV_DEFAULT"
__nv_reservedSMEM_offset_0_alias:
	.zero		0
.nv.shared.reserved.0:
	.zero		64
	.weak		__nv_reservedSMEM_tcgen05_partition
	.type		__nv_reservedSMEM_tcgen05_partition,@object
	.size		__nv_reservedSMEM_tcgen05_partition,(.L_0 - __nv_reservedSMEM_tcgen05_partition)
__nv_reservedSMEM_tcgen05_partition:
	.zero		32
.L_0:


//--------------------- .nv.global                --------------------------
	.section	.nv.global,"aw",@nobits
.nv.global:
	.type		_ZN39_INTERNAL_d33456c4_4_k_cu_f2abd75c_36694cute1_E,@object
	.size		_ZN39_INTERNAL_d33456c4_4_k_cu_f2abd75c_36694cute1_E,(_ZN39_INTERNAL_d33456c4_4_k_cu_f2abd75c_36694cuda3std3__45__cpo6cbeginE - _ZN39_INTERNAL_d33456c4_4_k_cu_f2abd75c_36694cute1_E)
_ZN39_INTERNAL_d33456c4_4_k_cu_f2abd75c_36694cute1_E:
	.zero		1
	.type		_ZN39_INTERNAL_d33456c4_4_k_cu_f2abd75c_36694cuda3std3__45__cpo6cbeginE,@object
	.size		_ZN39_INTERNAL_d33456c4_4_k_cu_f2abd75c_36694cuda3std3__45__cpo6cbeginE,(_ZN39_INTERNAL_d33456c4_4_k_cu_f2abd75c_36694cuda3std3__48in_placeE - _ZN39_INTERNAL_d33456c4_4_k_cu_f2abd75c_36694cuda3std3__45__cpo6cbeginE)
_ZN39_INTERNAL_d33456c4_4_k_cu_f2abd75c_36694cuda3std3__45__cpo6cbeginE:
	.zero		1
	.type		_ZN39_INTERNAL_d33456c4_4_k_cu_f2abd75c_36694cuda3std3__48in_placeE,@object
	.size		_ZN39_INTERNAL_d33456c4_4_k_cu_f2abd75c_36694cuda3std3__48in_placeE,(_ZN39_INTERNAL_d33456c4_4_k_cu_f2abd75c_36694cuda3std6ranges3__45__cpo9iter_moveE - _ZN39_INTERNAL_d33456c4_4_k_cu_f2abd75c_36694cuda3std3__48in_placeE)
_ZN39_INTERNAL_d33456c4_4_k_cu_f2abd75c_36694cuda3std3__48in_placeE:
	.zero		1
	.type		_ZN39_INTERNAL_d33456c4_4_k_cu_f2abd75c_36694cuda3std6ranges3__45__cpo9iter_moveE,@object
	.size		_ZN39_INTERNAL_d33456c4_4_k_cu_f2abd75c_36694cuda3std6ranges3__45__cpo9iter_moveE,(_ZN39_INTERNAL_d33456c4_4_k_cu_f2abd75c_36694cuda3std3__45__cpo5beginE - _ZN39_INTERNAL_d33456c4_4_k_cu_f2abd75c_36694cuda3std6ranges3__45__cpo9iter_moveE)
_ZN39_INTERNAL_d33456c4_4_k_cu_f2abd75c_36694cuda3std6ranges3__45__cpo9iter_moveE:
	.zero		1
	.type		_ZN39_INTERNAL_d33456c4_4_k_cu_f2abd75c_36694cuda3std3__45__cpo5beginE,@object
	.size		_ZN39_INTERNAL_d33456c4_4_k_cu_f2abd75c_36694cuda3std3__45__cpo5beginE,(_ZN39_INTERNAL_d33456c4_4_k_cu_f2abd75c_36694cuda3std3__441_GLOBAL__N__d33456c4_4_k_cu_f2abd75c_36696ignoreE - _ZN39_INTERNAL_d33456c4_4_k_cu_f2abd75c_36694cuda3std3__45__cpo5beginE)
_ZN39_INTERNAL_d33456c4_4_k_cu_f2abd75c_36694cuda3std3__45__cpo5beginE:
	.zero		1
	.type		_ZN39_INTERNAL_d33456c4_4_k_cu_f2abd75c_36694cuda3std3__441_GLOBAL__N__d33456c4_4_k_cu_f2abd75c_36696ignoreE,@object
	.size		_ZN39_INTERNAL_d33456c4_4_k_cu_f2abd75c_36694cuda3std3__441_GLOBAL__N__d33456c4_4_k_cu_f2abd75c_36696ignoreE,(_ZN39_INTERNAL_d33456c4_4_k_cu_f2abd75c_36694cute7productE - _ZN39_INTERNAL_d33456c4_4_k_cu_f2abd75c_36694cuda3std3__441_GLOBAL__N__d33456c4_4_k_cu_f2abd75c_36696ignoreE)
_ZN39_INTERNAL_d33456c4_4_k_cu_f2abd75c_36694cuda3std3__441_GLOBAL__N__d33456c4_4_k_cu_f2abd75c_36696ignoreE:
	.zero		1
	.type		_ZN39_INTERNAL_d33456c4_4_k_cu_f2abd75c_36694cute7productE,@object
	.size		_ZN39_INTERNAL_d33456c4_4_k_cu_f2abd75c_36694cute7productE,(_ZN39_INTERNAL_d33456c4_4_k_cu_f2abd75c_36694cuda3std3__45__cpo3endE - _ZN39_INTERNAL_d33456c4_4_k_cu_f2abd75c_36694cute7productE)
_ZN39_INTERNAL_d33456c4_4_k_cu_f2abd75c_36694cute7productE:
	.zero		1
	.type		_ZN39_INTERNAL_d33456c4_4_k_cu_f2abd75c_36694cuda3std3__45__cpo3endE,@object
	.size		_ZN39_INTERNAL_d33456c4_4_k_cu_f2abd75c_36694cuda3std3__45__cpo3endE,(_ZN39_INTERNAL_d33456c4_4_k_cu_f2abd75c_36694cuda3std3__419piecewise_constructE - _ZN39_INTERNAL_d33456c4_4_k_cu_f2abd75c_36694cuda3std3__45__cpo3endE)
_ZN39_INTERNAL_d33456c4_4_k_cu_f2abd75c_36694cuda3std3__45__cpo3endE:
	.zero		1
	.type		_ZN39_INTERNAL_d33456c4_4_k_cu_f2abd75c_36694cuda3std3__419piecewise_constructE,@object
	.size		_ZN39_INTERNAL_d33456c4_4_k_cu_f2abd75c_36694cuda3std3__419piecewise_constructE,(_ZN39_INTERNAL_d33456c4_4_k_cu_f2abd75c_36694cuda3std3__45__cpo4cendE - _ZN39_INTERNAL_d33456c4_4_k_cu_f2abd75c_36694cuda3std3__419piecewise_constructE)
_ZN39_INTERNAL_d33456c4_4_k_cu_f2abd75c_36694cuda3std3__419piecewise_constructE:
	.zero		1
	.type		_ZN39_INTERNAL_d33456c4_4_k_cu_f2abd75c_36694cuda3std3__45__cpo4cendE,@object
	.size		_ZN39_INTERNAL_d33456c4_4_k_cu_f2abd75c_36694cuda3std3__45__cpo4cendE,(_ZN39_INTERNAL_d33456c4_4_k_cu_f2abd75c_36694cuda3std6ranges3__45__cpo4swapE - _ZN39_INTERNAL_d33456c4_4_k_cu_f2abd75c_36694cuda3std3__45__cpo4cendE)
_ZN39_INTERNAL_d33456c4_4_k_cu_f2abd75c_36694cuda3std3__45__cpo4cendE:
	.zero		1
	.type		_ZN39_INTERNAL_d33456c4_4_k_cu_f2abd75c_36694cuda3std6ranges3__45__cpo4swapE,@object
	.size		_ZN39_INTERNAL_d33456c4_4_k_cu_f2abd75c_36694cuda3std6ranges3__45__cpo4swapE,(.L_10 - _ZN39_INTERNAL_d33456c4_4_k_cu_f2abd75c_36694cuda3std6ranges3__45__cpo4swapE)
_ZN39_INTERNAL_d33456c4_4_k_cu_f2abd75c_36694cuda3std6ranges3__45__cpo4swapE:
	.zero		1
.L_10:


//--------------------- .nv.constant0._ZN7cutlass13device_kernelINS_4conv6kernel13ConvUniversalINS1_16ConvProblemShapeILNS1_8OperatorE2ELi2EEENS1_10collective14CollectiveConvINS1_47MainloopSm100TmaUmmaWarpSpecializedImplicitGemmILS5_2ELi17ELi2ELi1ELi2EN4cute5tupleIJNSA_1CILi1EEESD_SD_EEEEENSB_IJNSC_ILi64EEENSB_IJNSC_ILi128EEEEEENSB_IJNSC_ILi32EEEEEEEEENS_10bfloat16_tESM_NSA_8TiledMMAINSA_8MMA_AtomIJNSA_20SM100_MMA_F16BF16_SSISM_SM_fLi64ELi128ELNSA_4UMMA5MajorE1ELSR_1ELNSQ_7ScaleInE0ELSS_0EEEEEENSA_6LayoutISE_NSB_IJNSC_ILi0EEESW_SW_EEEEENSB_IJNSA_10UnderscoreESZ_SZ_EEEEENS7_6detail27Sm100ImplicitGemmTileTraitsINSA_13SM90_TMA_LOADENSA_14ComposedLayoutINSA_7SwizzleILi3ELi4ELi3EEENSA_18smem_ptr_flag_bitsILi16EEENSV_INSB_IJSG_NSC_ILi8EEEEEENSB_IJSD_SG_EEEEEEEvEENS13_INSA_20SM90_TMA_LOAD_IM2COLES1E_vEEEENS_8epilogue10collective18CollectiveEpilogueINS1J_23Sm100TmaWarpSpecializedILi4ELi2ELi16ELb1ELb0EEEJSL_NSB_IJNSV_ISG_SD_EENSV_ISJ_SD_EEEEESM_NSB_IJlNSB_IJSD_llEEESW_EEESM_S1S_NS1J_6fusion15FusionCallbacksIS1N_NS1T_17LinearCombinationISM_fSM_fLNS_15FloatRoundStyleE2EEESL_S1Q_JEEENSA_5SM1004TMEM4LOAD26SM100_TMEM_LOAD_16dp256b4xES14_NS15_INS16_ILi2ELi4ELi3EEES19_NSV_INSB_IJS1A_SJ_EEENSB_IJSJ_SD_EEEEEEENSA_17SM75_U32x4_LDSM_NENSA_14SM90_TMA_STOREES27_NSA_17SM90_U32x4_STSM_NENSA_39AutoVectorizingCopyWithAssumedAlignmentILi128EEEEEEvvEEEEvNT_6ParamsE --------------------------
	.section	.nv.constant0._ZN7cutlass13device_kernelINS_4conv6kernel13ConvUniversalINS1_16ConvProblemShapeILNS1_8OperatorE2ELi2EEENS1_10collective14CollectiveConvINS1_47MainloopSm100TmaUmmaWarpSpecializedImplicitGemmILS5_2ELi17ELi2ELi1ELi2EN4cute5tupleIJNSA_1CILi1EEESD_SD_EEEEENSB_IJNSC_ILi64EEENSB_IJNSC_ILi128EEEEEENSB_IJNSC_ILi32EEEEEEEEENS_10bfloat16_tESM_NSA_8TiledMMAINSA_8MMA_AtomIJNSA_20SM100_MMA_F16BF16_SSISM_SM_fLi64ELi128ELNSA_4UMMA5MajorE1ELSR_1ELNSQ_7ScaleInE0ELSS_0EEEEEENSA_6LayoutISE_NSB_IJNSC_ILi0EEESW_SW_EEEEENSB_IJNSA_10UnderscoreESZ_SZ_EEEEENS7_6detail27Sm100ImplicitGemmTileTraitsINSA_13SM90_TMA_LOADENSA_14ComposedLayoutINSA_7SwizzleILi3ELi4ELi3EEENSA_18smem_ptr_flag_bitsILi16EEENSV_INSB_IJSG_NSC_ILi8EEEEEENSB_IJSD_SG_EEEEEEEvEENS13_INSA_20SM90_TMA_LOAD_IM2COLES1E_vEEEENS_8epilogue10collective18CollectiveEpilogueINS1J_23Sm100TmaWarpSpecializedILi4ELi2ELi16ELb1ELb0EEEJSL_NSB_IJNSV_ISG_SD_EENSV_ISJ_SD_EEEEESM_NSB_IJlNSB_IJSD_llEEESW_EEESM_S1S_NS1J_6fusion15FusionCallbacksIS1N_NS1T_17LinearCombinationISM_fSM_fLNS_15FloatRoundStyleE2EEESL_S1Q_JEEENSA_5SM1004TMEM4LOAD26SM100_TMEM_LOAD_16dp256b4xES14_NS15_INS16_ILi2ELi4ELi3EEES19_NSV_INSB_IJS1A_SJ_EEENSB_IJSJ_SD_EEEEEEENSA_17SM75_U32x4_LDSM_NENSA_14SM90_TMA_STOREES27_NSA_17SM90_U32x4_STSM_NENSA_39AutoVectorizingCopyWithAssumedAlignmentILi128EEEEEEvvEEEEvNT_6ParamsE,"a",@progbits
	.sectionflags	@""
	.align	4
.nv.constant0._ZN7cutlass13device_kernelINS_4conv6kernel13ConvUniversalINS1_16ConvProblemShapeILNS1_8OperatorE2ELi2EEENS1_10collective14CollectiveConvINS1_47MainloopSm100TmaUmmaWarpSpecializedImplicitGemmILS5_2ELi17ELi2ELi1ELi2EN4cute5tupleIJNSA_1CILi1EEESD_SD_EEEEENSB_IJNSC_ILi64EEENSB_IJNSC_ILi128EEEEEENSB_IJNSC_ILi32EEEEEEEEENS_10bfloat16_tESM_NSA_8TiledMMAINSA_8MMA_AtomIJNSA_20SM100_MMA_F16BF16_SSISM_SM_fLi64ELi128ELNSA_4UMMA5MajorE1ELSR_1ELNSQ_7ScaleInE0ELSS_0EEEEEENSA_6LayoutISE_NSB_IJNSC_ILi0EEESW_SW_EEEEENSB_IJNSA_10UnderscoreESZ_SZ_EEEEENS7_6detail27Sm100ImplicitGemmTileTraitsINSA_13SM90_TMA_LOADENSA_14ComposedLayoutINSA_7SwizzleILi3ELi4ELi3EEENSA_18smem_ptr_flag_bitsILi16EEENSV_INSB_IJSG_NSC_ILi8EEEEEENSB_IJSD_SG_EEEEEEEvEENS13_INSA_20SM90_TMA_LOAD_IM2COLES1E_vEEEENS_8epilogue10collective18CollectiveEpilogueINS1J_23Sm100TmaWarpSpecializedILi4ELi2ELi16ELb1ELb0EEEJSL_NSB_IJNSV_ISG_SD_EENSV_ISJ_SD_EEEEESM_NSB_IJlNSB_IJSD_llEEESW_EEESM_S1S_NS1J_6fusion15FusionCallbacksIS1N_NS1T_17LinearCombinationISM_fSM_fLNS_15FloatRoundStyleE2EEESL_S1Q_JEEENSA_5SM1004TMEM4LOAD26SM100_TMEM_LOAD_16dp256b4xES14_NS15_INS16_ILi2ELi4ELi3EEES19_NSV_INSB_IJS1A_SJ_EEENSB_IJSJ_SD_EEEEEEENSA_17SM75_U32x4_LDSM_NENSA_14SM90_TMA_STOREES27_NSA_17SM90_U32x4_STSM_NENSA_39AutoVectorizingCopyWithAssumedAlignmentILi128EEEEEEvvEEEEvNT_6ParamsE:
	.zero		2944


//--------------------- SYMBOLS --------------------------

	.type		.nv.reservedSmem.offset0,@object
	.size		.nv.reservedSmem.offset0,0x4
	.type		.nv.reservedSmem.cap,@object
	.size		.nv.reservedSmem.cap,0x4
	.type		__assertfail,@function
